//
// Generated by NVIDIA NVVM Compiler
//
// Compiler Build ID: CL-36424714
// Cuda compilation tools, release 13.0, V13.0.88
// Based on NVVM 20.0.0
//

.version 9.0
.target sm_100
.address_size 64

	// .globl	my_kernel_kernel0
// _ZZ17my_kernel_kernel0E18PaddedInput_shared has been demoted
// _ZZ17my_kernel_kernel0E18placeholder_shared has been demoted

.visible .entry my_kernel_kernel0(
	.param .u64 .ptr .align 1 my_kernel_kernel0_param_0,
	.param .u64 .ptr .align 1 my_kernel_kernel0_param_1,
	.param .u64 .ptr .align 1 my_kernel_kernel0_param_2,
	.param .u64 .ptr .align 1 my_kernel_kernel0_param_3
)
{
	.reg .pred 	%p<4>;
	.reg .b32 	%r<52>;
	.reg .b32 	%f<897>;
	.reg .b64 	%rd<26>;
	// demoted variable
	.shared .align 4 .b8 _ZZ17my_kernel_kernel0E18PaddedInput_shared[14400];
	// demoted variable
	.shared .align 4 .b8 _ZZ17my_kernel_kernel0E18placeholder_shared[8192];
	mov.b32 	%r48, 0;
	mov.f32 	%f777, 0f00000000;
	mov.u32 	%r12, %tid.x;
	shr.u32 	%r14, %r12, 4;
	mul.lo.s32 	%r15, %r14, 576;
	and.b32  	%r16, %r12, 15;
	or.b32  	%r17, %r15, %r16;
	shl.b32 	%r19, %r12, 2;
	mov.u32 	%r20, _ZZ17my_kernel_kernel0E18PaddedInput_shared;
	add.s32 	%r21, %r20, %r19;
	mov.u32 	%r24, _ZZ17my_kernel_kernel0E18placeholder_shared;
	add.s32 	%r25, %r24, %r19;
	mov.f32 	%f778, %f777;
	mov.f32 	%f779, %f777;
	mov.f32 	%f780, %f777;
	mov.f32 	%f781, %f777;
	mov.f32 	%f782, %f777;
	mov.f32 	%f783, %f777;
	mov.f32 	%f784, %f777;
	mov.f32 	%f785, %f777;
	mov.f32 	%f786, %f777;
	mov.f32 	%f787, %f777;
	mov.f32 	%f788, %f777;
	mov.f32 	%f789, %f777;
	mov.f32 	%f790, %f777;
	mov.f32 	%f791, %f777;
	mov.f32 	%f792, %f777;
	mov.f32 	%f793, %f777;
	mov.f32 	%f794, %f777;
	mov.f32 	%f795, %f777;
	mov.f32 	%f796, %f777;
	mov.f32 	%f797, %f777;
	mov.f32 	%f798, %f777;
	mov.f32 	%f799, %f777;
	mov.f32 	%f800, %f777;
	mov.f32 	%f801, %f777;
	mov.f32 	%f802, %f777;
	mov.f32 	%f803, %f777;
	mov.f32 	%f804, %f777;
	mov.f32 	%f805, %f777;
	mov.f32 	%f806, %f777;
	mov.f32 	%f807, %f777;
	mov.f32 	%f808, %f777;
	mov.f32 	%f809, %f777;
	mov.f32 	%f810, %f777;
	mov.f32 	%f811, %f777;
	mov.f32 	%f812, %f777;
	mov.f32 	%f813, %f777;
	mov.f32 	%f814, %f777;
	mov.f32 	%f815, %f777;
	mov.f32 	%f816, %f777;
	mov.f32 	%f817, %f777;
	mov.f32 	%f818, %f777;
	mov.f32 	%f819, %f777;
	mov.f32 	%f820, %f777;
	mov.f32 	%f821, %f777;
	mov.f32 	%f822, %f777;
	mov.f32 	%f823, %f777;
	mov.f32 	%f824, %f777;
	mov.f32 	%f825, %f777;
	mov.f32 	%f826, %f777;
	mov.f32 	%f827, %f777;
	mov.f32 	%f828, %f777;
	mov.f32 	%f829, %f777;
	mov.f32 	%f830, %f777;
	mov.f32 	%f831, %f777;
	mov.f32 	%f832, %f777;
	mov.f32 	%f833, %f777;
	mov.f32 	%f834, %f777;
	mov.f32 	%f835, %f777;
	mov.f32 	%f836, %f777;
	mov.f32 	%f837, %f777;
	mov.f32 	%f838, %f777;
	mov.f32 	%f839, %f777;
	mov.f32 	%f840, %f777;
	mov.f32 	%f841, %f777;
	mov.f32 	%f842, %f777;
	mov.f32 	%f843, %f777;
	mov.f32 	%f844, %f777;
	mov.f32 	%f845, %f777;
	mov.f32 	%f846, %f777;
	mov.f32 	%f847, %f777;
	mov.f32 	%f848, %f777;
	mov.f32 	%f849, %f777;
	mov.f32 	%f850, %f777;
	mov.f32 	%f851, %f777;
	mov.f32 	%f852, %f777;
	mov.f32 	%f853, %f777;
	mov.f32 	%f854, %f777;
	mov.f32 	%f855, %f777;
	mov.f32 	%f856, %f777;
	mov.f32 	%f857, %f777;
	mov.f32 	%f858, %f777;
	mov.f32 	%f859, %f777;
	mov.f32 	%f860, %f777;
	mov.f32 	%f861, %f777;
	mov.f32 	%f862, %f777;
	mov.f32 	%f863, %f777;
	mov.f32 	%f864, %f777;
	mov.f32 	%f865, %f777;
	mov.f32 	%f866, %f777;
	mov.f32 	%f867, %f777;
	mov.f32 	%f868, %f777;
	mov.f32 	%f869, %f777;
	mov.f32 	%f870, %f777;
	mov.f32 	%f871, %f777;
	mov.f32 	%f872, %f777;
	mov.f32 	%f873, %f777;
	mov.f32 	%f874, %f777;
	mov.f32 	%f875, %f777;
	mov.f32 	%f876, %f777;
	mov.f32 	%f877, %f777;
	mov.f32 	%f878, %f777;
	mov.f32 	%f879, %f777;
	mov.f32 	%f880, %f777;
	mov.f32 	%f881, %f777;
	mov.f32 	%f882, %f777;
	mov.f32 	%f883, %f777;
	mov.f32 	%f884, %f777;
	mov.f32 	%f885, %f777;
	mov.f32 	%f886, %f777;
	mov.f32 	%f887, %f777;
	mov.f32 	%f888, %f777;
	mov.f32 	%f889, %f777;
	mov.f32 	%f890, %f777;
	mov.f32 	%f891, %f777;
	mov.f32 	%f892, %f777;
	mov.f32 	%f893, %f777;
	mov.f32 	%f894, %f777;
	mov.f32 	%f895, %f777;
	mov.f32 	%f896, %f777;
$L__BB0_1:
	ld.param.u64 	%rd22, [my_kernel_kernel0_param_1];
	ld.param.u64 	%rd21, [my_kernel_kernel0_param_0];
	setp.gt.u32 	%p1, %r12, 127;
	bar.sync 	0;
	shl.b32 	%r13, %r48, 4;
	add.s32 	%r18, %r17, %r13;
	cvta.to.global.u64 	%rd5, %rd21;
	mul.wide.u32 	%rd6, %r18, 4;
	add.s64 	%rd7, %rd5, %rd6;
	ld.global.nc.f32 	%f362, [%rd7];
	st.shared.f32 	[%r21], %f362;
	ld.global.nc.f32 	%f363, [%rd7+34560];
	st.shared.f32 	[%r21+960], %f363;
	ld.global.nc.f32 	%f364, [%rd7+69120];
	st.shared.f32 	[%r21+1920], %f364;
	ld.global.nc.f32 	%f365, [%rd7+103680];
	st.shared.f32 	[%r21+2880], %f365;
	ld.global.nc.f32 	%f366, [%rd7+138240];
	st.shared.f32 	[%r21+3840], %f366;
	ld.global.nc.f32 	%f367, [%rd7+172800];
	st.shared.f32 	[%r21+4800], %f367;
	ld.global.nc.f32 	%f368, [%rd7+207360];
	st.shared.f32 	[%r21+5760], %f368;
	ld.global.nc.f32 	%f369, [%rd7+241920];
	st.shared.f32 	[%r21+6720], %f369;
	ld.global.nc.f32 	%f370, [%rd7+276480];
	st.shared.f32 	[%r21+7680], %f370;
	ld.global.nc.f32 	%f371, [%rd7+311040];
	st.shared.f32 	[%r21+8640], %f371;
	ld.global.nc.f32 	%f372, [%rd7+345600];
	st.shared.f32 	[%r21+9600], %f372;
	ld.global.nc.f32 	%f373, [%rd7+380160];
	st.shared.f32 	[%r21+10560], %f373;
	ld.global.nc.f32 	%f374, [%rd7+414720];
	st.shared.f32 	[%r21+11520], %f374;
	ld.global.nc.f32 	%f375, [%rd7+449280];
	st.shared.f32 	[%r21+12480], %f375;
	ld.global.nc.f32 	%f376, [%rd7+483840];
	st.shared.f32 	[%r21+13440], %f376;
	shl.b32 	%r22, %r48, 11;
	or.b32  	%r23, %r22, %r12;
	cvta.to.global.u64 	%rd8, %rd22;
	mul.wide.u32 	%rd9, %r23, 4;
	add.s64 	%rd10, %rd8, %rd9;
	ld.global.nc.f32 	%f377, [%rd10];
	st.shared.f32 	[%r25], %f377;
	ld.global.nc.f32 	%f378, [%rd10+960];
	st.shared.f32 	[%r25+960], %f378;
	ld.global.nc.f32 	%f379, [%rd10+1920];
	st.shared.f32 	[%r25+1920], %f379;
	ld.global.nc.f32 	%f380, [%rd10+2880];
	st.shared.f32 	[%r25+2880], %f380;
	ld.global.nc.f32 	%f381, [%rd10+3840];
	st.shared.f32 	[%r25+3840], %f381;
	ld.global.nc.f32 	%f382, [%rd10+4800];
	st.shared.f32 	[%r25+4800], %f382;
	ld.global.nc.f32 	%f383, [%rd10+5760];
	st.shared.f32 	[%r25+5760], %f383;
	ld.global.nc.f32 	%f384, [%rd10+6720];
	st.shared.f32 	[%r25+6720], %f384;
	@%p1 bra 	$L__BB0_3;
	ld.param.u64 	%rd23, [my_kernel_kernel0_param_1];
	cvta.to.global.u64 	%rd11, %rd23;
	shl.b32 	%r26, %r48, 11;
	mov.u32 	%r27, %tid.x;
	or.b32  	%r28, %r26, %r27;
	mul.wide.u32 	%rd12, %r28, 4;
	add.s64 	%rd13, %rd11, %rd12;
	ld.global.nc.f32 	%f385, [%rd13+7680];
	shl.b32 	%r29, %r27, 2;
	mov.u32 	%r30, _ZZ17my_kernel_kernel0E18placeholder_shared;
	add.s32 	%r31, %r30, %r29;
	st.shared.f32 	[%r31+7680], %f385;
$L__BB0_3:
	mov.u32 	%r33, %tid.x;
	shr.u32 	%r34, %r33, 4;
	mov.u32 	%r35, _ZZ17my_kernel_kernel0E18PaddedInput_shared;
	mad.lo.s32 	%r36, %r34, 960, %r35;
	add.s32 	%r50, %r36, 448;
	shl.b32 	%r37, %r33, 2;
	and.b32  	%r38, %r37, 60;
	mov.u32 	%r39, _ZZ17my_kernel_kernel0E18placeholder_shared;
	add.s32 	%r40, %r38, %r39;
	add.s32 	%r49, %r40, 256;
	bar.sync 	0;
	mov.b32 	%r51, 896;
$L__BB0_4:
	ld.shared.f32 	%f386, [%r49+192];
	ld.shared.f32 	%f387, [%r49+128];
	ld.shared.f32 	%f388, [%r49+64];
	ld.shared.f32 	%f389, [%r49];
	ld.shared.f32 	%f390, [%r49+-64];
	ld.shared.f32 	%f391, [%r49+-128];
	ld.shared.f32 	%f392, [%r49+-192];
	ld.shared.f32 	%f393, [%r49+-256];
	ld.shared.f32 	%f394, [%r50+-448];
	fma.rn.f32 	%f896, %f394, %f393, %f896;
	fma.rn.f32 	%f881, %f394, %f392, %f881;
	fma.rn.f32 	%f866, %f394, %f391, %f866;
	fma.rn.f32 	%f851, %f394, %f390, %f851;
	fma.rn.f32 	%f836, %f394, %f389, %f836;
	fma.rn.f32 	%f821, %f394, %f388, %f821;
	fma.rn.f32 	%f806, %f394, %f387, %f806;
	fma.rn.f32 	%f791, %f394, %f386, %f791;
	ld.shared.f32 	%f395, [%r50+-384];
	fma.rn.f32 	%f895, %f395, %f393, %f895;
	fma.rn.f32 	%f880, %f395, %f392, %f880;
	fma.rn.f32 	%f865, %f395, %f391, %f865;
	fma.rn.f32 	%f850, %f395, %f390, %f850;
	fma.rn.f32 	%f835, %f395, %f389, %f835;
	fma.rn.f32 	%f820, %f395, %f388, %f820;
	fma.rn.f32 	%f805, %f395, %f387, %f805;
	fma.rn.f32 	%f790, %f395, %f386, %f790;
	ld.shared.f32 	%f396, [%r50+-320];
	fma.rn.f32 	%f894, %f396, %f393, %f894;
	fma.rn.f32 	%f879, %f396, %f392, %f879;
	fma.rn.f32 	%f864, %f396, %f391, %f864;
	fma.rn.f32 	%f849, %f396, %f390, %f849;
	fma.rn.f32 	%f834, %f396, %f389, %f834;
	fma.rn.f32 	%f819, %f396, %f388, %f819;
	fma.rn.f32 	%f804, %f396, %f387, %f804;
	fma.rn.f32 	%f789, %f396, %f386, %f789;
	ld.shared.f32 	%f397, [%r50+-256];
	fma.rn.f32 	%f893, %f397, %f393, %f893;
	fma.rn.f32 	%f878, %f397, %f392, %f878;
	fma.rn.f32 	%f863, %f397, %f391, %f863;
	fma.rn.f32 	%f848, %f397, %f390, %f848;
	fma.rn.f32 	%f833, %f397, %f389, %f833;
	fma.rn.f32 	%f818, %f397, %f388, %f818;
	fma.rn.f32 	%f803, %f397, %f387, %f803;
	fma.rn.f32 	%f788, %f397, %f386, %f788;
	ld.shared.f32 	%f398, [%r50+-192];
	fma.rn.f32 	%f892, %f398, %f393, %f892;
	fma.rn.f32 	%f877, %f398, %f392, %f877;
	fma.rn.f32 	%f862, %f398, %f391, %f862;
	fma.rn.f32 	%f847, %f398, %f390, %f847;
	fma.rn.f32 	%f832, %f398, %f389, %f832;
	fma.rn.f32 	%f817, %f398, %f388, %f817;
	fma.rn.f32 	%f802, %f398, %f387, %f802;
	fma.rn.f32 	%f787, %f398, %f386, %f787;
	ld.shared.f32 	%f399, [%r50+-128];
	fma.rn.f32 	%f891, %f399, %f393, %f891;
	fma.rn.f32 	%f876, %f399, %f392, %f876;
	fma.rn.f32 	%f861, %f399, %f391, %f861;
	fma.rn.f32 	%f846, %f399, %f390, %f846;
	fma.rn.f32 	%f831, %f399, %f389, %f831;
	fma.rn.f32 	%f816, %f399, %f388, %f816;
	fma.rn.f32 	%f801, %f399, %f387, %f801;
	fma.rn.f32 	%f786, %f399, %f386, %f786;
	ld.shared.f32 	%f400, [%r50+-64];
	fma.rn.f32 	%f890, %f400, %f393, %f890;
	fma.rn.f32 	%f875, %f400, %f392, %f875;
	fma.rn.f32 	%f860, %f400, %f391, %f860;
	fma.rn.f32 	%f845, %f400, %f390, %f845;
	fma.rn.f32 	%f830, %f400, %f389, %f830;
	fma.rn.f32 	%f815, %f400, %f388, %f815;
	fma.rn.f32 	%f800, %f400, %f387, %f800;
	fma.rn.f32 	%f785, %f400, %f386, %f785;
	ld.shared.f32 	%f401, [%r50];
	fma.rn.f32 	%f889, %f401, %f393, %f889;
	fma.rn.f32 	%f874, %f401, %f392, %f874;
	fma.rn.f32 	%f859, %f401, %f391, %f859;
	fma.rn.f32 	%f844, %f401, %f390, %f844;
	fma.rn.f32 	%f829, %f401, %f389, %f829;
	fma.rn.f32 	%f814, %f401, %f388, %f814;
	fma.rn.f32 	%f799, %f401, %f387, %f799;
	fma.rn.f32 	%f784, %f401, %f386, %f784;
	ld.shared.f32 	%f402, [%r50+64];
	fma.rn.f32 	%f888, %f402, %f393, %f888;
	fma.rn.f32 	%f873, %f402, %f392, %f873;
	fma.rn.f32 	%f858, %f402, %f391, %f858;
	fma.rn.f32 	%f843, %f402, %f390, %f843;
	fma.rn.f32 	%f828, %f402, %f389, %f828;
	fma.rn.f32 	%f813, %f402, %f388, %f813;
	fma.rn.f32 	%f798, %f402, %f387, %f798;
	fma.rn.f32 	%f783, %f402, %f386, %f783;
	ld.shared.f32 	%f403, [%r50+128];
	fma.rn.f32 	%f887, %f403, %f393, %f887;
	fma.rn.f32 	%f872, %f403, %f392, %f872;
	fma.rn.f32 	%f857, %f403, %f391, %f857;
	fma.rn.f32 	%f842, %f403, %f390, %f842;
	fma.rn.f32 	%f827, %f403, %f389, %f827;
	fma.rn.f32 	%f812, %f403, %f388, %f812;
	fma.rn.f32 	%f797, %f403, %f387, %f797;
	fma.rn.f32 	%f782, %f403, %f386, %f782;
	ld.shared.f32 	%f404, [%r50+192];
	fma.rn.f32 	%f886, %f404, %f393, %f886;
	fma.rn.f32 	%f871, %f404, %f392, %f871;
	fma.rn.f32 	%f856, %f404, %f391, %f856;
	fma.rn.f32 	%f841, %f404, %f390, %f841;
	fma.rn.f32 	%f826, %f404, %f389, %f826;
	fma.rn.f32 	%f811, %f404, %f388, %f811;
	fma.rn.f32 	%f796, %f404, %f387, %f796;
	fma.rn.f32 	%f781, %f404, %f386, %f781;
	ld.shared.f32 	%f405, [%r50+256];
	fma.rn.f32 	%f885, %f405, %f393, %f885;
	fma.rn.f32 	%f870, %f405, %f392, %f870;
	fma.rn.f32 	%f855, %f405, %f391, %f855;
	fma.rn.f32 	%f840, %f405, %f390, %f840;
	fma.rn.f32 	%f825, %f405, %f389, %f825;
	fma.rn.f32 	%f810, %f405, %f388, %f810;
	fma.rn.f32 	%f795, %f405, %f387, %f795;
	fma.rn.f32 	%f780, %f405, %f386, %f780;
	ld.shared.f32 	%f406, [%r50+320];
	fma.rn.f32 	%f884, %f406, %f393, %f884;
	fma.rn.f32 	%f869, %f406, %f392, %f869;
	fma.rn.f32 	%f854, %f406, %f391, %f854;
	fma.rn.f32 	%f839, %f406, %f390, %f839;
	fma.rn.f32 	%f824, %f406, %f389, %f824;
	fma.rn.f32 	%f809, %f406, %f388, %f809;
	fma.rn.f32 	%f794, %f406, %f387, %f794;
	fma.rn.f32 	%f779, %f406, %f386, %f779;
	ld.shared.f32 	%f407, [%r50+384];
	fma.rn.f32 	%f883, %f407, %f393, %f883;
	fma.rn.f32 	%f868, %f407, %f392, %f868;
	fma.rn.f32 	%f853, %f407, %f391, %f853;
	fma.rn.f32 	%f838, %f407, %f390, %f838;
	fma.rn.f32 	%f823, %f407, %f389, %f823;
	fma.rn.f32 	%f808, %f407, %f388, %f808;
	fma.rn.f32 	%f793, %f407, %f387, %f793;
	fma.rn.f32 	%f778, %f407, %f386, %f778;
	ld.shared.f32 	%f408, [%r50+448];
	fma.rn.f32 	%f882, %f408, %f393, %f882;
	fma.rn.f32 	%f867, %f408, %f392, %f867;
	fma.rn.f32 	%f852, %f408, %f391, %f852;
	fma.rn.f32 	%f837, %f408, %f390, %f837;
	fma.rn.f32 	%f822, %f408, %f389, %f822;
	fma.rn.f32 	%f807, %f408, %f388, %f807;
	fma.rn.f32 	%f792, %f408, %f387, %f792;
	fma.rn.f32 	%f777, %f408, %f386, %f777;
	add.s32 	%r51, %r51, 4;
	add.s32 	%r50, %r50, 4;
	add.s32 	%r49, %r49, 512;
	setp.ne.s32 	%p2, %r51, 960;
	@%p2 bra 	$L__BB0_4;
	add.s32 	%r48, %r48, 1;
	setp.ne.s32 	%p3, %r48, 36;
	@%p3 bra 	$L__BB0_1;
	ld.param.u64 	%rd25, [my_kernel_kernel0_param_3];
	ld.param.u64 	%rd24, [my_kernel_kernel0_param_2];
	cvta.to.global.u64 	%rd14, %rd24;
	cvta.to.global.u64 	%rd15, %rd25;
	mov.u32 	%r41, %tid.x;
	and.b32  	%r42, %r41, 15;
	shl.b32 	%r43, %r41, 2;
	cvt.u64.u32 	%rd16, %r43;
	and.b64  	%rd17, %rd16, 60;
	add.s64 	%rd18, %rd15, %rd17;
	shr.u32 	%r44, %r41, 4;
	mul.lo.s32 	%r45, %r44, 576;
	or.b32  	%r46, %r45, %r42;
	mad.lo.s32 	%r47, %r44, 1344, %r46;
	ld.global.nc.f32 	%f409, [%rd18+448];
	ld.global.nc.f32 	%f410, [%rd18+384];
	ld.global.nc.f32 	%f411, [%rd18+320];
	ld.global.nc.f32 	%f412, [%rd18+256];
	ld.global.nc.f32 	%f413, [%rd18+192];
	ld.global.nc.f32 	%f414, [%rd18+128];
	ld.global.nc.f32 	%f415, [%rd18+64];
	ld.global.nc.f32 	%f416, [%rd18];
	add.f32 	%f417, %f896, %f416;
	max.f32 	%f418, %f417, 0f00000000;
	mul.wide.u32 	%rd19, %r47, 4;
	add.s64 	%rd20, %rd14, %rd19;
	st.global.f32 	[%rd20], %f418;
	add.f32 	%f419, %f881, %f415;
	max.f32 	%f420, %f419, 0f00000000;
	st.global.f32 	[%rd20+64], %f420;
	add.f32 	%f421, %f866, %f414;
	max.f32 	%f422, %f421, 0f00000000;
	st.global.f32 	[%rd20+128], %f422;
	add.f32 	%f423, %f851, %f413;
	max.f32 	%f424, %f423, 0f00000000;
	st.global.f32 	[%rd20+192], %f424;
	add.f32 	%f425, %f836, %f412;
	max.f32 	%f426, %f425, 0f00000000;
	st.global.f32 	[%rd20+256], %f426;
	add.f32 	%f427, %f821, %f411;
	max.f32 	%f428, %f427, 0f00000000;
	st.global.f32 	[%rd20+320], %f428;
	add.f32 	%f429, %f806, %f410;
	max.f32 	%f430, %f429, 0f00000000;
	st.global.f32 	[%rd20+384], %f430;
	add.f32 	%f431, %f791, %f409;
	max.f32 	%f432, %f431, 0f00000000;
	st.global.f32 	[%rd20+448], %f432;
	add.f32 	%f433, %f895, %f416;
	max.f32 	%f434, %f433, 0f00000000;
	st.global.f32 	[%rd20+512], %f434;
	add.f32 	%f435, %f880, %f415;
	max.f32 	%f436, %f435, 0f00000000;
	st.global.f32 	[%rd20+576], %f436;
	add.f32 	%f437, %f865, %f414;
	max.f32 	%f438, %f437, 0f00000000;
	st.global.f32 	[%rd20+640], %f438;
	add.f32 	%f439, %f850, %f413;
	max.f32 	%f440, %f439, 0f00000000;
	st.global.f32 	[%rd20+704], %f440;
	add.f32 	%f441, %f835, %f412;
	max.f32 	%f442, %f441, 0f00000000;
	st.global.f32 	[%rd20+768], %f442;
	add.f32 	%f443, %f820, %f411;
	max.f32 	%f444, %f443, 0f00000000;
	st.global.f32 	[%rd20+832], %f444;
	add.f32 	%f445, %f805, %f410;
	max.f32 	%f446, %f445, 0f00000000;
	st.global.f32 	[%rd20+896], %f446;
	add.f32 	%f447, %f790, %f409;
	max.f32 	%f448, %f447, 0f00000000;
	st.global.f32 	[%rd20+960], %f448;
	add.f32 	%f449, %f894, %f416;
	max.f32 	%f450, %f449, 0f00000000;
	st.global.f32 	[%rd20+1024], %f450;
	add.f32 	%f451, %f879, %f415;
	max.f32 	%f452, %f451, 0f00000000;
	st.global.f32 	[%rd20+1088], %f452;
	add.f32 	%f453, %f864, %f414;
	max.f32 	%f454, %f453, 0f00000000;
	st.global.f32 	[%rd20+1152], %f454;
	add.f32 	%f455, %f849, %f413;
	max.f32 	%f456, %f455, 0f00000000;
	st.global.f32 	[%rd20+1216], %f456;
	add.f32 	%f457, %f834, %f412;
	max.f32 	%f458, %f457, 0f00000000;
	st.global.f32 	[%rd20+1280], %f458;
	add.f32 	%f459, %f819, %f411;
	max.f32 	%f460, %f459, 0f00000000;
	st.global.f32 	[%rd20+1344], %f460;
	add.f32 	%f461, %f804, %f410;
	max.f32 	%f462, %f461, 0f00000000;
	st.global.f32 	[%rd20+1408], %f462;
	add.f32 	%f463, %f789, %f409;
	max.f32 	%f464, %f463, 0f00000000;
	st.global.f32 	[%rd20+1472], %f464;
	add.f32 	%f465, %f893, %f416;
	max.f32 	%f466, %f465, 0f00000000;
	st.global.f32 	[%rd20+1536], %f466;
	add.f32 	%f467, %f878, %f415;
	max.f32 	%f468, %f467, 0f00000000;
	st.global.f32 	[%rd20+1600], %f468;
	add.f32 	%f469, %f863, %f414;
	max.f32 	%f470, %f469, 0f00000000;
	st.global.f32 	[%rd20+1664], %f470;
	add.f32 	%f471, %f848, %f413;
	max.f32 	%f472, %f471, 0f00000000;
	st.global.f32 	[%rd20+1728], %f472;
	add.f32 	%f473, %f833, %f412;
	max.f32 	%f474, %f473, 0f00000000;
	st.global.f32 	[%rd20+1792], %f474;
	add.f32 	%f475, %f818, %f411;
	max.f32 	%f476, %f475, 0f00000000;
	st.global.f32 	[%rd20+1856], %f476;
	add.f32 	%f477, %f803, %f410;
	max.f32 	%f478, %f477, 0f00000000;
	st.global.f32 	[%rd20+1920], %f478;
	add.f32 	%f479, %f788, %f409;
	max.f32 	%f480, %f479, 0f00000000;
	st.global.f32 	[%rd20+1984], %f480;
	add.f32 	%f481, %f892, %f416;
	max.f32 	%f482, %f481, 0f00000000;
	st.global.f32 	[%rd20+2048], %f482;
	add.f32 	%f483, %f877, %f415;
	max.f32 	%f484, %f483, 0f00000000;
	st.global.f32 	[%rd20+2112], %f484;
	add.f32 	%f485, %f862, %f414;
	max.f32 	%f486, %f485, 0f00000000;
	st.global.f32 	[%rd20+2176], %f486;
	add.f32 	%f487, %f847, %f413;
	max.f32 	%f488, %f487, 0f00000000;
	st.global.f32 	[%rd20+2240], %f488;
	add.f32 	%f489, %f832, %f412;
	max.f32 	%f490, %f489, 0f00000000;
	st.global.f32 	[%rd20+2304], %f490;
	add.f32 	%f491, %f817, %f411;
	max.f32 	%f492, %f491, 0f00000000;
	st.global.f32 	[%rd20+2368], %f492;
	add.f32 	%f493, %f802, %f410;
	max.f32 	%f494, %f493, 0f00000000;
	st.global.f32 	[%rd20+2432], %f494;
	add.f32 	%f495, %f787, %f409;
	max.f32 	%f496, %f495, 0f00000000;
	st.global.f32 	[%rd20+2496], %f496;
	add.f32 	%f497, %f891, %f416;
	max.f32 	%f498, %f497, 0f00000000;
	st.global.f32 	[%rd20+2560], %f498;
	add.f32 	%f499, %f876, %f415;
	max.f32 	%f500, %f499, 0f00000000;
	st.global.f32 	[%rd20+2624], %f500;
	add.f32 	%f501, %f861, %f414;
	max.f32 	%f502, %f501, 0f00000000;
	st.global.f32 	[%rd20+2688], %f502;
	add.f32 	%f503, %f846, %f413;
	max.f32 	%f504, %f503, 0f00000000;
	st.global.f32 	[%rd20+2752], %f504;
	add.f32 	%f505, %f831, %f412;
	max.f32 	%f506, %f505, 0f00000000;
	st.global.f32 	[%rd20+2816], %f506;
	add.f32 	%f507, %f816, %f411;
	max.f32 	%f508, %f507, 0f00000000;
	st.global.f32 	[%rd20+2880], %f508;
	add.f32 	%f509, %f801, %f410;
	max.f32 	%f510, %f509, 0f00000000;
	st.global.f32 	[%rd20+2944], %f510;
	add.f32 	%f511, %f786, %f409;
	max.f32 	%f512, %f511, 0f00000000;
	st.global.f32 	[%rd20+3008], %f512;
	add.f32 	%f513, %f890, %f416;
	max.f32 	%f514, %f513, 0f00000000;
	st.global.f32 	[%rd20+3072], %f514;
	add.f32 	%f515, %f875, %f415;
	max.f32 	%f516, %f515, 0f00000000;
	st.global.f32 	[%rd20+3136], %f516;
	add.f32 	%f517, %f860, %f414;
	max.f32 	%f518, %f517, 0f00000000;
	st.global.f32 	[%rd20+3200], %f518;
	add.f32 	%f519, %f845, %f413;
	max.f32 	%f520, %f519, 0f00000000;
	st.global.f32 	[%rd20+3264], %f520;
	add.f32 	%f521, %f830, %f412;
	max.f32 	%f522, %f521, 0f00000000;
	st.global.f32 	[%rd20+3328], %f522;
	add.f32 	%f523, %f815, %f411;
	max.f32 	%f524, %f523, 0f00000000;
	st.global.f32 	[%rd20+3392], %f524;
	add.f32 	%f525, %f800, %f410;
	max.f32 	%f526, %f525, 0f00000000;
	st.global.f32 	[%rd20+3456], %f526;
	add.f32 	%f527, %f785, %f409;
	max.f32 	%f528, %f527, 0f00000000;
	st.global.f32 	[%rd20+3520], %f528;
	add.f32 	%f529, %f889, %f416;
	max.f32 	%f530, %f529, 0f00000000;
	st.global.f32 	[%rd20+3584], %f530;
	add.f32 	%f531, %f874, %f415;
	max.f32 	%f532, %f531, 0f00000000;
	st.global.f32 	[%rd20+3648], %f532;
	add.f32 	%f533, %f859, %f414;
	max.f32 	%f534, %f533, 0f00000000;
	st.global.f32 	[%rd20+3712], %f534;
	add.f32 	%f535, %f844, %f413;
	max.f32 	%f536, %f535, 0f00000000;
	st.global.f32 	[%rd20+3776], %f536;
	add.f32 	%f537, %f829, %f412;
	max.f32 	%f538, %f537, 0f00000000;
	st.global.f32 	[%rd20+3840], %f538;
	add.f32 	%f539, %f814, %f411;
	max.f32 	%f540, %f539, 0f00000000;
	st.global.f32 	[%rd20+3904], %f540;
	add.f32 	%f541, %f799, %f410;
	max.f32 	%f542, %f541, 0f00000000;
	st.global.f32 	[%rd20+3968], %f542;
	add.f32 	%f543, %f784, %f409;
	max.f32 	%f544, %f543, 0f00000000;
	st.global.f32 	[%rd20+4032], %f544;
	add.f32 	%f545, %f888, %f416;
	max.f32 	%f546, %f545, 0f00000000;
	st.global.f32 	[%rd20+4096], %f546;
	add.f32 	%f547, %f873, %f415;
	max.f32 	%f548, %f547, 0f00000000;
	st.global.f32 	[%rd20+4160], %f548;
	add.f32 	%f549, %f858, %f414;
	max.f32 	%f550, %f549, 0f00000000;
	st.global.f32 	[%rd20+4224], %f550;
	add.f32 	%f551, %f843, %f413;
	max.f32 	%f552, %f551, 0f00000000;
	st.global.f32 	[%rd20+4288], %f552;
	add.f32 	%f553, %f828, %f412;
	max.f32 	%f554, %f553, 0f00000000;
	st.global.f32 	[%rd20+4352], %f554;
	add.f32 	%f555, %f813, %f411;
	max.f32 	%f556, %f555, 0f00000000;
	st.global.f32 	[%rd20+4416], %f556;
	add.f32 	%f557, %f798, %f410;
	max.f32 	%f558, %f557, 0f00000000;
	st.global.f32 	[%rd20+4480], %f558;
	add.f32 	%f559, %f783, %f409;
	max.f32 	%f560, %f559, 0f00000000;
	st.global.f32 	[%rd20+4544], %f560;
	add.f32 	%f561, %f887, %f416;
	max.f32 	%f562, %f561, 0f00000000;
	st.global.f32 	[%rd20+4608], %f562;
	add.f32 	%f563, %f872, %f415;
	max.f32 	%f564, %f563, 0f00000000;
	st.global.f32 	[%rd20+4672], %f564;
	add.f32 	%f565, %f857, %f414;
	max.f32 	%f566, %f565, 0f00000000;
	st.global.f32 	[%rd20+4736], %f566;
	add.f32 	%f567, %f842, %f413;
	max.f32 	%f568, %f567, 0f00000000;
	st.global.f32 	[%rd20+4800], %f568;
	add.f32 	%f569, %f827, %f412;
	max.f32 	%f570, %f569, 0f00000000;
	st.global.f32 	[%rd20+4864], %f570;
	add.f32 	%f571, %f812, %f411;
	max.f32 	%f572, %f571, 0f00000000;
	st.global.f32 	[%rd20+4928], %f572;
	add.f32 	%f573, %f797, %f410;
	max.f32 	%f574, %f573, 0f00000000;
	st.global.f32 	[%rd20+4992], %f574;
	add.f32 	%f575, %f782, %f409;
	max.f32 	%f576, %f575, 0f00000000;
	st.global.f32 	[%rd20+5056], %f576;
	add.f32 	%f577, %f886, %f416;
	max.f32 	%f578, %f577, 0f00000000;
	st.global.f32 	[%rd20+5120], %f578;
	add.f32 	%f579, %f871, %f415;
	max.f32 	%f580, %f579, 0f00000000;
	st.global.f32 	[%rd20+5184], %f580;
	add.f32 	%f581, %f856, %f414;
	max.f32 	%f582, %f581, 0f00000000;
	st.global.f32 	[%rd20+5248], %f582;
	add.f32 	%f583, %f841, %f413;
	max.f32 	%f584, %f583, 0f00000000;
	st.global.f32 	[%rd20+5312], %f584;
	add.f32 	%f585, %f826, %f412;
	max.f32 	%f586, %f585, 0f00000000;
	st.global.f32 	[%rd20+5376], %f586;
	add.f32 	%f587, %f811, %f411;
	max.f32 	%f588, %f587, 0f00000000;
	st.global.f32 	[%rd20+5440], %f588;
	add.f32 	%f589, %f796, %f410;
	max.f32 	%f590, %f589, 0f00000000;
	st.global.f32 	[%rd20+5504], %f590;
	add.f32 	%f591, %f781, %f409;
	max.f32 	%f592, %f591, 0f00000000;
	st.global.f32 	[%rd20+5568], %f592;
	add.f32 	%f593, %f885, %f416;
	max.f32 	%f594, %f593, 0f00000000;
	st.global.f32 	[%rd20+5632], %f594;
	add.f32 	%f595, %f870, %f415;
	max.f32 	%f596, %f595, 0f00000000;
	st.global.f32 	[%rd20+5696], %f596;
	add.f32 	%f597, %f855, %f414;
	max.f32 	%f598, %f597, 0f00000000;
	st.global.f32 	[%rd20+5760], %f598;
	add.f32 	%f599, %f840, %f413;
	max.f32 	%f600, %f599, 0f00000000;
	st.global.f32 	[%rd20+5824], %f600;
	add.f32 	%f601, %f825, %f412;
	max.f32 	%f602, %f601, 0f00000000;
	st.global.f32 	[%rd20+5888], %f602;
	add.f32 	%f603, %f810, %f411;
	max.f32 	%f604, %f603, 0f00000000;
	st.global.f32 	[%rd20+5952], %f604;
	add.f32 	%f605, %f795, %f410;
	max.f32 	%f606, %f605, 0f00000000;
	st.global.f32 	[%rd20+6016], %f606;
	add.f32 	%f607, %f780, %f409;
	max.f32 	%f608, %f607, 0f00000000;
	st.global.f32 	[%rd20+6080], %f608;
	add.f32 	%f609, %f884, %f416;
	max.f32 	%f610, %f609, 0f00000000;
	st.global.f32 	[%rd20+6144], %f610;
	add.f32 	%f611, %f869, %f415;
	max.f32 	%f612, %f611, 0f00000000;
	st.global.f32 	[%rd20+6208], %f612;
	add.f32 	%f613, %f854, %f414;
	max.f32 	%f614, %f613, 0f00000000;
	st.global.f32 	[%rd20+6272], %f614;
	add.f32 	%f615, %f839, %f413;
	max.f32 	%f616, %f615, 0f00000000;
	st.global.f32 	[%rd20+6336], %f616;
	add.f32 	%f617, %f824, %f412;
	max.f32 	%f618, %f617, 0f00000000;
	st.global.f32 	[%rd20+6400], %f618;
	add.f32 	%f619, %f809, %f411;
	max.f32 	%f620, %f619, 0f00000000;
	st.global.f32 	[%rd20+6464], %f620;
	add.f32 	%f621, %f794, %f410;
	max.f32 	%f622, %f621, 0f00000000;
	st.global.f32 	[%rd20+6528], %f622;
	add.f32 	%f623, %f779, %f409;
	max.f32 	%f624, %f623, 0f00000000;
	st.global.f32 	[%rd20+6592], %f624;
	add.f32 	%f625, %f883, %f416;
	max.f32 	%f626, %f625, 0f00000000;
	st.global.f32 	[%rd20+6656], %f626;
	add.f32 	%f627, %f868, %f415;
	max.f32 	%f628, %f627, 0f00000000;
	st.global.f32 	[%rd20+6720], %f628;
	add.f32 	%f629, %f853, %f414;
	max.f32 	%f630, %f629, 0f00000000;
	st.global.f32 	[%rd20+6784], %f630;
	add.f32 	%f631, %f838, %f413;
	max.f32 	%f632, %f631, 0f00000000;
	st.global.f32 	[%rd20+6848], %f632;
	add.f32 	%f633, %f823, %f412;
	max.f32 	%f634, %f633, 0f00000000;
	st.global.f32 	[%rd20+6912], %f634;
	add.f32 	%f635, %f808, %f411;
	max.f32 	%f636, %f635, 0f00000000;
	st.global.f32 	[%rd20+6976], %f636;
	add.f32 	%f637, %f793, %f410;
	max.f32 	%f638, %f637, 0f00000000;
	st.global.f32 	[%rd20+7040], %f638;
	add.f32 	%f639, %f778, %f409;
	max.f32 	%f640, %f639, 0f00000000;
	st.global.f32 	[%rd20+7104], %f640;
	add.f32 	%f641, %f882, %f416;
	max.f32 	%f642, %f641, 0f00000000;
	st.global.f32 	[%rd20+7168], %f642;
	add.f32 	%f643, %f867, %f415;
	max.f32 	%f644, %f643, 0f00000000;
	st.global.f32 	[%rd20+7232], %f644;
	add.f32 	%f645, %f852, %f414;
	max.f32 	%f646, %f645, 0f00000000;
	st.global.f32 	[%rd20+7296], %f646;
	add.f32 	%f647, %f837, %f413;
	max.f32 	%f648, %f647, 0f00000000;
	st.global.f32 	[%rd20+7360], %f648;
	add.f32 	%f649, %f822, %f412;
	max.f32 	%f650, %f649, 0f00000000;
	st.global.f32 	[%rd20+7424], %f650;
	add.f32 	%f651, %f807, %f411;
	max.f32 	%f652, %f651, 0f00000000;
	st.global.f32 	[%rd20+7488], %f652;
	add.f32 	%f653, %f792, %f410;
	max.f32 	%f654, %f653, 0f00000000;
	st.global.f32 	[%rd20+7552], %f654;
	add.f32 	%f655, %f777, %f409;
	max.f32 	%f656, %f655, 0f00000000;
	st.global.f32 	[%rd20+7616], %f656;
	ret;

}


// ===== COMPILED SASS (sm_100) =====

	.target	sm_100

	.elftype	@"ET_EXEC"


//--------------------- .note.nv.tkinfo           --------------------------
	.section	.note.nv.tkinfo,"",@"SHT_NOTE"
	.sectionflags	@"SHF_NOTE_NV_TKINFO"
	.tkinfo
        /*0018*/ 	.word	0x00000002
        /*0030*/ 	.string	""
        /*0030*/ 	.string	"ptxas"
        /*0030*/ 	.string	"Cuda compilation tools, release 13.0, V13.0.88"
        /*0030*/ 	.string	"Build cuda_13.0.r13.0/compiler.36424714_0"
        /*0030*/ 	.string	"-arch sm_100 -m 64 "



//--------------------- .note.nv.cuinfo           --------------------------
	.section	.note.nv.cuinfo,"",@"SHT_NOTE"
	.sectionflags	@"SHF_NOTE_NV_CUINFO"
        /*0018*/ 	.short	0x0002
        /*001a*/ 	.short	0x0064
        /*001c*/ 	.short	0x0082
	.zero		2


//--------------------- .nv.info                  --------------------------
	.section	.nv.info,"",@"SHT_CUDA_INFO"
	.align	4


	//----- nvinfo : EIATTR_REGCOUNT
	.align		4
        /*0000*/ 	.byte	0x04, 0x2f
        /*0002*/ 	.short	(.L_1 - .L_0)
	.align		4
.L_0:
        /*0004*/ 	.word	index@(my_kernel_kernel0)
        /*0008*/ 	.word	0x000000a1


	//----- nvinfo : EIATTR_FRAME_SIZE
	.align		4
.L_1:
        /*000c*/ 	.byte	0x04, 0x11
        /*000e*/ 	.short	(.L_3 - .L_2)
	.align		4
.L_2:
        /*0010*/ 	.word	index@(my_kernel_kernel0)
        /*0014*/ 	.word	0x00000000


	//----- nvinfo : EIATTR_MIN_STACK_SIZE
	.align		4
.L_3:
        /*0018*/ 	.byte	0x04, 0x12
        /*001a*/ 	.short	(.L_5 - .L_4)
	.align		4
.L_4:
        /*001c*/ 	.word	index@(my_kernel_kernel0)
        /*0020*/ 	.word	0x00000000
.L_5:


//--------------------- .nv.compat                --------------------------
	.section	.nv.compat,"",@"SHT_CUDA_COMPAT_INFO"
	.align	4
        /*0000*/ 	.byte	0x02, 0x09, 0x00, 0x00, 0x02, 0x02, 0x01, 0x00, 0x02, 0x05, 0x05, 0x00, 0x03, 0x07, 0x01, 0x01
        /*0010*/ 	.byte	0x02, 0x03, 0x00, 0x00, 0x02, 0x06, 0x01, 0x00, 0x04, 0x0b, 0x08, 0x00, 0x09, 0x00, 0x00, 0x00
        /*0020*/ 	.byte	0x00, 0x00, 0x00, 0x00


//--------------------- .nv.info.my_kernel_kernel0 --------------------------
	.section	.nv.info.my_kernel_kernel0,"",@"SHT_CUDA_INFO"
	.sectionflags	@""
	.align	4


	//----- nvinfo : EIATTR_CUDA_API_VERSION
	.align		4
        /*0000*/ 	.byte	0x04, 0x37
        /*0002*/ 	.short	(.L_7 - .L_6)
.L_6:
        /*0004*/ 	.word	0x00000082


	//----- nvinfo : EIATTR_KPARAM_INFO
	.align		4
.L_7:
        /*0008*/ 	.byte	0x04, 0x17
        /*000a*/ 	.short	(.L_9 - .L_8)
.L_8:
        /*000c*/ 	.word	0x00000000
        /*0010*/ 	.short	0x0003
        /*0012*/ 	.short	0x0018
        /*0014*/ 	.byte	0x00, 0xf5, 0x21, 0x00


	//----- nvinfo : EIATTR_KPARAM_INFO
	.align		4
.L_9:
        /*0018*/ 	.byte	0x04, 0x17
        /*001a*/ 	.short	(.L_11 - .L_10)
.L_10:
        /*001c*/ 	.word	0x00000000
        /*0020*/ 	.short	0x0002
        /*0022*/ 	.short	0x0010
        /*0024*/ 	.byte	0x00, 0xf5, 0x21, 0x00


	//----- nvinfo : EIATTR_KPARAM_INFO
	.align		4
.L_11:
        /*0028*/ 	.byte	0x04, 0x17
        /*002a*/ 	.short	(.L_13 - .L_12)
.L_12:
        /*002c*/ 	.word	0x00000000
        /*0030*/ 	.short	0x0001
        /*0032*/ 	.short	0x0008
        /*0034*/ 	.byte	0x00, 0xf5, 0x21, 0x00


	//----- nvinfo : EIATTR_KPARAM_INFO
	.align		4
.L_13:
        /*0038*/ 	.byte	0x04, 0x17
        /*003a*/ 	.short	(.L_15 - .L_14)
.L_14:
        /*003c*/ 	.word	0x00000000
        /*0040*/ 	.short	0x0000
        /*0042*/ 	.short	0x0000
        /*0044*/ 	.byte	0x00, 0xf5, 0x21, 0x00


	//----- nvinfo : EIATTR_SPARSE_MMA_MASK
	.align		4
.L_15:
        /*0048*/ 	.byte	0x03, 0x50
        /*004a*/ 	.short	0x0000


	//----- nvinfo : EIATTR_MAXREG_COUNT
	.align		4
        /*004c*/ 	.byte	0x03, 0x1b
        /*004e*/ 	.short	0x00ff


	//----- nvinfo : EIATTR_NUM_BARRIERS
	.align		4
        /*0050*/ 	.byte	0x02, 0x4c
        /*0052*/ 	.byte	0x01
	.zero		1


	//----- nvinfo : EIATTR_MERCURY_ISA_VERSION
	.align		4
        /*0054*/ 	.byte	0x03, 0x5f
        /*0056*/ 	.short	0x0101


	//----- nvinfo : EIATTR_VRC_CTA_INIT_COUNT
	.align		4
        /*0058*/ 	.byte	0x02, 0x4a
	.zero		1
	.zero		1


	//----- nvinfo : EIATTR_EXIT_INSTR_OFFSETS
	.align		4
        /*005c*/ 	.byte	0x04, 0x1c
        /*005e*/ 	.short	(.L_17 - .L_16)


	//   ....[0]....
.L_16:
        /*0060*/ 	.word	0x00002a20


	//----- nvinfo : EIATTR_CBANK_PARAM_SIZE
	.align		4
.L_17:
        /*0064*/ 	.byte	0x03, 0x19
        /*0066*/ 	.short	0x0020


	//----- nvinfo : EIATTR_PARAM_CBANK
	.align		4
        /*0068*/ 	.byte	0x04, 0x0a
        /*006a*/ 	.short	(.L_19 - .L_18)
	.align		4
.L_18:
        /*006c*/ 	.word	index@(.nv.constant0.my_kernel_kernel0)
        /*0070*/ 	.short	0x0380
        /*0072*/ 	.short	0x0020


	//----- nvinfo : EIATTR_SW_WAR
	.align		4
.L_19:
        /*0074*/ 	.byte	0x04, 0x36
        /*0076*/ 	.short	(.L_21 - .L_20)
.L_20:
        /*0078*/ 	.word	0x00000008
.L_21:


//--------------------- .nv.callgraph             --------------------------
	.section	.nv.callgraph,"",@"SHT_CUDA_CALLGRAPH"
	.align	4
	.sectionentsize	8
	.align		4
        /*0000*/ 	.word	0x00000000
	.align		4
        /*0004*/ 	.word	0xffffffff
	.align		4
        /*0008*/ 	.word	0x00000000
	.align		4
        /*000c*/ 	.word	0xfffffffe
	.align		4
        /*0010*/ 	.word	0x00000000
	.align		4
        /*0014*/ 	.word	0xfffffffd
	.align		4
        /*0018*/ 	.word	0x00000000
	.align		4
        /*001c*/ 	.word	0xfffffffc


//--------------------- .text.my_kernel_kernel0   --------------------------
	.section	.text.my_kernel_kernel0,"ax",@progbits
	.align	128
        .global         my_kernel_kernel0
        .type           my_kernel_kernel0,@function
        .size           my_kernel_kernel0,(.L_x_3 - my_kernel_kernel0)
        .other          my_kernel_kernel0,@"STO_CUDA_ENTRY STV_DEFAULT"
my_kernel_kernel0:
.text.my_kernel_kernel0:
[----:B------:R-:W-:Y:S01]  /*0000*/  LDC R1, c[0x0][0x37c] ;  /* 0x0000df00ff017b82 */ /* 0x000fe20000000800 */
[----:B------:R-:W0:Y:S07]  /*0010*/  S2R R125, SR_TID.X ;  /* 0x00000000007d7919 */ /* 0x000e2e0000002100 */
[----:B------:R-:W1:Y:S01]  /*0020*/  S2UR UR6, SR_CgaCtaId ;  /* 0x00000000000679c3 */ /* 0x000e620000008800 */
[----:B------:R-:W-:Y:S01]  /*0030*/  UMOV UR4, 0x400 ;  /* 0x0000040000047882 */ /* 0x000fe20000000000 */
[----:B------:R-:W-:Y:S01]  /*0040*/  HFMA2 R128, -RZ, RZ, 0, 0 ;  /* 0x00000000ff807431 */ /* 0x000fe200000001ff */
[----:B------:R-:W-:Y:S01]  /*0050*/  UIADD3 UR5, UPT, UPT, UR4, 0x3840, URZ ;  /* 0x0000384004057890 */ /* 0x000fe2000fffe0ff */
[----:B------:R-:W-:Y:S01]  /*0060*/  HFMA2 R124, -RZ, RZ, 0, 0 ;  /* 0x00000000ff7c7431 */ /* 0x000fe200000001ff */
[----:B------:R-:W-:-:S02]  /*0070*/  CS2R R6, SRZ ;  /* 0x0000000000067805 */ /* 0x000fc4000001ff00 */
[----:B------:R-:W-:Y:S02]  /*0080*/  CS2R R8, SRZ ;  /* 0x0000000000087805 */ /* 0x000fe4000001ff00 */
[----:B------:R-:W-:Y:S02]  /*0090*/  CS2R R10, SRZ ;  /* 0x00000000000a7805 */ /* 0x000fe4000001ff00 */
[----:B------:R-:W-:Y:S02]  /*00a0*/  CS2R R12, SRZ ;  /* 0x00000000000c7805 */ /* 0x000fe4000001ff00 */
[----:B------:R-:W-:Y:S02]  /*00b0*/  CS2R R14, SRZ ;  /* 0x00000000000e7805 */ /* 0x000fe4000001ff00 */
[----:B------:R-:W-:Y:S02]  /*00c0*/  CS2R R16, SRZ ;  /* 0x0000000000107805 */ /* 0x000fe4000001ff00 */
        /* <DEDUP_REMOVED lines=12> */
[----:B------:R-:W-:Y:S01]  /*0190*/  CS2R R42, SRZ ;  /* 0x00000000002a7805 */ /* 0x000fe2000001ff00 */
[----:B-1----:R-:W-:Y:S01]  /*01a0*/  ULEA UR4, UR6, UR4, 0x18 ;  /* 0x0000000406047291 */ /* 0x002fe2000f8ec0ff */
[----:B------:R-:W-:Y:S01]  /*01b0*/  CS2R R44, SRZ ;  /* 0x00000000002c7805 */ /* 0x000fe2000001ff00 */
[----:B------:R-:W-:Y:S01]  /*01c0*/  ULEA UR5, UR6, UR5, 0x18 ;  /* 0x0000000506057291 */ /* 0x000fe2000f8ec0ff */
[----:B------:R-:W-:-:S02]  /*01d0*/  CS2R R46, SRZ ;  /* 0x00000000002e7805 */ /* 0x000fc4000001ff00 */
[----:B------:R-:W-:Y:S02]  /*01e0*/  CS2R R48, SRZ ;  /* 0x0000000000307805 */ /* 0x000fe4000001ff00 */
[----:B------:R-:W-:Y:S02]  /*01f0*/  CS2R R50, SRZ ;  /* 0x0000000000327805 */ /* 0x000fe4000001ff00 */
[----:B------:R-:W-:Y:S02]  /*0200*/  CS2R R52, SRZ ;  /* 0x0000000000347805 */ /* 0x000fe4000001ff00 */
[----:B0-----:R-:W-:Y:S02]  /*0210*/  SHF.R.U32.HI R129, RZ, 0x4, R125 ;  /* 0x00000004ff817819 */ /* 0x001fe4000001167d */
[----:B------:R-:W-:Y:S02]  /*0220*/  CS2R R54, SRZ ;  /* 0x0000000000367805 */ /* 0x000fe4000001ff00 */
[----:B------:R-:W-:-:S02]  /*0230*/  LOP3.LUT R0, R125, 0xf, RZ, 0xc0, !PT ;  /* 0x0000000f7d007812 */ /* 0x000fc400078ec0ff */
[----:B------:R-:W-:Y:S02]  /*0240*/  CS2R R56, SRZ ;  /* 0x0000000000387805 */ /* 0x000fe4000001ff00 */
[----:B------:R-:W-:Y:S02]  /*0250*/  CS2R R58, SRZ ;  /* 0x00000000003a7805 */ /* 0x000fe4000001ff00 */
[----:B------:R-:W-:Y:S02]  /*0260*/  CS2R R60, SRZ ;  /* 0x00000000003c7805 */ /* 0x000fe4000001ff00 */
[----:B------:R-:W-:Y:S01]  /*0270*/  CS2R R62, SRZ ;  /* 0x00000000003e7805 */ /* 0x000fe2000001ff00 */
[----:B------:R-:W-:Y:S01]  /*0280*/  IMAD R129, R129, 0x240, R0 ;  /* 0x0000024081817824 */ /* 0x000fe200078e0200 */
[----:B------:R-:W-:Y:S02]  /*0290*/  MOV R0, RZ ;  /* 0x000000ff00007202 */ /* 0x000fe40000000f00 */
        /* <DEDUP_REMOVED lines=30> */
[C---:B------:R-:W-:Y:S01]  /*0480*/  LEA R127, R125.reuse, UR4, 0x2 ;  /* 0x000000047d7f7c11 */ /* 0x040fe2000f8e10ff */
[----:B------:R-:W0:Y:S01]  /*0490*/  LDCU.64 UR8, c[0x0][0x358] ;  /* 0x00006b00ff0877ac */ /* 0x000e220008000a00 */
[----:B------:R-:W-:-:S07]  /*04a0*/  LEA R126, R125, UR5, 0x2 ;  /* 0x000000057d7e7c11 */ /* 0x000fce000f8e10ff */
.L_x_1:
[----:B------:R-:W1:Y:S01]  /*04b0*/  LDC.64 R4, c[0x0][0x380] ;  /* 0x0000e000ff047b82 */ /* 0x000e620000000a00 */
[C---:B------:R-:W-:Y:S02]  /*04c0*/  LEA R131, R128.reuse, R129, 0x4 ;  /* 0x0000008180837211 */ /* 0x040fe400078e20ff */
[----:B------:R-:W-:-:S04]  /*04d0*/  SHF.L.U32 R130, R128, 0xb, RZ ;  /* 0x0000000b80827819 */ /* 0x000fc800000006ff */
[----:B------:R-:W-:Y:S01]  /*04e0*/  LOP3.LUT R133, R130, R125, RZ, 0xfc, !PT ;  /* 0x0000007d82857212 */ /* 0x000fe200078efcff */
[----:B------:R-:W2:Y:S08]  /*04f0*/  LDC.64 R2, c[0x0][0x388] ;  /* 0x0000e200ff027b82 */ /* 0x000eb00000000a00 */
[----:B------:R-:W-:Y:S01]  /*0500*/  BAR.SYNC.DEFER_BLOCKING 0x0 ;  /* 0x0000000000007b1d */ /* 0x000fe20000010000 */
[----:B------:R-:W-:Y:S01]  /*0510*/  ISETP.GT.U32.AND P0, PT, R125, 0x7f, PT ;  /* 0x0000007f7d00780c */ /* 0x000fe20003f04070 */
[----:B-1----:R-:W-:-:S05]  /*0520*/  IMAD.WIDE.U32 R4, R131, 0x4, R4 ;  /* 0x0000000483047825 */ /* 0x002fca00078e0004 */
[----:B0-----:R-:W3:Y:S01]  /*0530*/  LDG.E.CONSTANT R130, desc[UR8][R4.64] ;  /* 0x0000000804827981 */ /* 0x001ee2000c1e9900 */
[----:B--2---:R-:W-:-:S03]  /*0540*/  IMAD.WIDE.U32 R2, R133, 0x4, R2 ;  /* 0x0000000485027825 */ /* 0x004fc600078e0002 */
[----:B------:R-:W2:Y:S04]  /*0550*/  LDG.E.CONSTANT R132, desc[UR8][R4.64+0x8700] ;  /* 0x0087000804847981 */ /* 0x000ea8000c1e9900 */
[----:B------:R-:W4:Y:S04]  /*0560*/  LDG.E.CONSTANT R134, desc[UR8][R4.64+0x10e00] ;  /* 0x010e000804867981 */ /* 0x000f28000c1e9900 */
[----:B------:R-:W5:Y:S04]  /*0570*/  LDG.E.CONSTANT R136, desc[UR8][R4.64+0x19500] ;  /* 0x0195000804887981 */ /* 0x000f68000c1e9900 */
        /* <DEDUP_REMOVED lines=10> */
[----:B------:R0:W5:Y:S04]  /*0620*/  LDG.E.CONSTANT R158, desc[UR8][R4.64+0x76200] ;  /* 0x07620008049e7981 */ /* 0x000168000c1e9900 */
        /* <DEDUP_REMOVED lines=8> */
[----:B------:R1:W5:Y:S01]  /*06b0*/  @!P0 LDG.E.CONSTANT R147, desc[UR8][R2.64+0x1e00] ;  /* 0x001e000802938981 */ /* 0x000362000c1e9900 */
[----:B0-----:R-:W0:Y:S01]  /*06c0*/  S2R R4, SR_CgaCtaId ;  /* 0x0000000000047919 */ /* 0x001e220000008800 */
[----:B------:R-:W5:Y:S01]  /*06d0*/  S2R R125, SR_TID.X ;  /* 0x00000000007d7919 */ /* 0x000f620000002100 */
[----:B-1----:R-:W-:-:S04]  /*06e0*/  MOV R2, 0x400 ;  /* 0x0000040000027802 */ /* 0x002fc80000000f00 */
[----:B------:R-:W-:Y:S01]  /*06f0*/  IADD3 R3, PT, PT, R2, 0x3840, RZ ;  /* 0x0000384002037810 */ /* 0x000fe20007ffe0ff */
[----:B------:R-:W-:Y:S01]  /*0700*/  UMOV UR4, 0x380 ;  /* 0x0000038000047882 */ /* 0x000fe20000000000 */
[C---:B0-----:R-:W-:Y:S01]  /*0710*/  LEA R5, R4.reuse, R2, 0x18 ;  /* 0x0000000204057211 */ /* 0x041fe200078ec0ff */
[----:B---3--:R0:W-:Y:S04]  /*0720*/  STS [R127], R130 ;  /* 0x000000827f007388 */ /* 0x0081e80000000800 */
[----:B--2---:R-:W-:Y:S04]  /*0730*/  STS [R127+0x3c0], R132 ;  /* 0x0003c0847f007388 */ /* 0x004fe80000000800 */
[----:B----4-:R-:W-:Y:S01]  /*0740*/  STS [R127+0x780], R134 ;  /* 0x000780867f007388 */ /* 0x010fe20000000800 */
[----:B0-----:R-:W-:-:S03]  /*0750*/  LEA R130, R4, R3, 0x18 ;  /* 0x0000000304827211 */ /* 0x001fc600078ec0ff */
[----:B-----5:R-:W-:Y:S04]  /*0760*/  STS [R127+0xb40], R136 ;  /* 0x000b40887f007388 */ /* 0x020fe80000000800 */
[----:B------:R-:W-:Y:S04]  /*0770*/  STS [R127+0xf00], R138 ;  /* 0x000f008a7f007388 */ /* 0x000fe80000000800 */
        /* <DEDUP_REMOVED lines=10> */
[----:B------:R-:W-:Y:S04]  /*0820*/  STS [R126], R131 ;  /* 0x000000837e007388 */ /* 0x000fe80000000800 */
[----:B------:R-:W-:Y:S04]  /*0830*/  STS [R126+0x3c0], R133 ;  /* 0x0003c0857e007388 */ /* 0x000fe80000000800 */
[----:B------:R-:W-:Y:S04]  /*0840*/  STS [R126+0x780], R135 ;  /* 0x000780877e007388 */ /* 0x000fe80000000800 */
[----:B------:R-:W-:Y:S04]  /*0850*/  STS [R126+0xb40], R137 ;  /* 0x000b40897e007388 */ /* 0x000fe80000000800 */
[----:B------:R-:W-:Y:S04]  /*0860*/  STS [R126+0xf00], R139 ;  /* 0x000f008b7e007388 */ /* 0x000fe80000000800 */
[----:B------:R-:W-:Y:S04]  /*0870*/  STS [R126+0x12c0], R141 ;  /* 0x0012c08d7e007388 */ /* 0x000fe80000000800 */
[----:B------:R-:W-:Y:S04]  /*0880*/  STS [R126+0x1680], R143 ;  /* 0x0016808f7e007388 */ /* 0x000fe80000000800 */
[----:B------:R0:W-:Y:S02]  /*0890*/  STS [R126+0x1a40], R145 ;  /* 0x001a40917e007388 */ /* 0x0001e40000000800 */
[----:B0-----:R-:W-:-:S05]  /*08a0*/  @!P0 LEA R126, R125, R130, 0x2 ;  /* 0x000000827d7e8211 */ /* 0x001fca00078e10ff */
[----:B------:R0:W-:Y:S01]  /*08b0*/  @!P0 STS [R126+0x1e00], R147 ;  /* 0x001e00937e008388 */ /* 0x0001e20000000800 */
[----:B------:R-:W-:Y:S02]  /*08c0*/  SHF.R.U32.HI R132, RZ, 0x4, R125 ;  /* 0x00000004ff847819 */ /* 0x000fe4000001167d */
[----:B------:R-:W-:-:S03]  /*08d0*/  SHF.L.U32 R3, R125, 0x2, RZ ;  /* 0x000000027d037819 */ /* 0x000fc600000006ff */
[----:B------:R-:W-:Y:S01]  /*08e0*/  IMAD R2, R132, 0x3c0, R5 ;  /* 0x000003c084027824 */ /* 0x000fe200078e0205 */
[----:B------:R-:W-:-:S04]  /*08f0*/  LOP3.LUT R3, R3, 0x3c, RZ, 0xc0, !PT ;  /* 0x0000003c03037812 */ /* 0x000fc800078ec0ff */
[----:B------:R-:W-:Y:S02]  /*0900*/  IADD3 R2, PT, PT, R2, 0x1c0, RZ ;  /* 0x000001c002027810 */ /* 0x000fe40007ffe0ff */
[----:B------:R-:W-:Y:S01]  /*0910*/  IADD3 R4, PT, PT, R3, 0x100, R130 ;  /* 0x0000010003047810 */ /* 0x000fe20007ffe082 */
[----:B0-----:R-:W-:Y:S06]  /*0920*/  BAR.SYNC.DEFER_BLOCKING 0x0 ;  /* 0x0000000000007b1d */ /* 0x001fec0000010000 */
.L_x_0:
[----:B------:R-:W-:Y:S01]  /*0930*/  LDS R137, [R4+-0x100] ;  /* 0xffff000004897984 */ /* 0x000fe20000000800 */
[----:B------:R-:W-:-:S03]  /*0940*/  UIADD3 UR4, UPT, UPT, UR4, 0x4, URZ ;  /* 0x0000000404047890 */ /* 0x000fc6000fffe0ff */
[----:B------:R-:W0:Y:S01]  /*0950*/  LDS R138, [R2+-0x1c0] ;  /* 0xfffe4000028a7984 */ /* 0x000e220000000800 */
[----:B------:R-:W-:-:S03]  /*0960*/  UISETP.NE.AND UP0, UPT, UR4, 0x3c0, UPT ;  /* 0x000003c00400788c */ /* 0x000fc6000bf05270 */
[----:B------:R-:W1:Y:S04]  /*0970*/  LDS R136, [R4+-0xc0] ;  /* 0xffff400004887984 */ /* 0x000e680000000800 */
[----:B------:R-:W2:Y:S04]  /*0980*/  LDS R135, [R4+-0x80] ;  /* 0xffff800004877984 */ /* 0x000ea80000000800 */
[----:B------:R-:W3:Y:S04]  /*0990*/  LDS R134, [R4+-0x40] ;  /* 0xffffc00004867984 */ /* 0x000ee80000000800 */
[----:B------:R-:W4:Y:S04]  /*09a0*/  LDS R133, [R4] ;  /* 0x0000000004857984 */ /* 0x000f280000000800 */
[----:B------:R-:W5:Y:S04]  /*09b0*/  LDS R130, [R4+0x40] ;  /* 0x0000400004827984 */ /* 0x000f680000000800 */
[----:B------:R-:W5:Y:S04]  /*09c0*/  LDS R131, [R4+0x80] ;  /* 0x0000800004837984 */ /* 0x000f680000000800 */
[----:B------:R0:W5:Y:S04]  /*09d0*/  LDS R5, [R4+0xc0] ;  /* 0x0000c00004057984 */ /* 0x0001680000000800 */
[----:B------:R-:W5:Y:S04]  /*09e0*/  LDS R140, [R2+-0x180] ;  /* 0xfffe8000028c7984 */ /* 0x000f680000000800 */
[----:B------:R-:W5:Y:S01]  /*09f0*/  LDS R142, [R2+-0x140] ;  /* 0xfffec000028e7984 */ /* 0x000f620000000800 */
[----:B0-----:R-:W-:Y:S01]  /*0a00*/  IADD3 R4, PT, PT, R4, 0x200, RZ ;  /* 0x0000020004047810 */ /* 0x001fe20007ffe0ff */
[----:B------:R-:W-:-:S02]  /*0a10*/  FFMA R124, R137, R138, R124 ;  /* 0x0000008a897c7223 */ /* 0x000fc4000000007c */
[----:B------:R-:W0:Y:S01]  /*0a20*/  LDS R144, [R2+-0x100] ;  /* 0xffff000002907984 */ /* 0x000e220000000800 */
[----:B-1----:R-:W-:-:S03]  /*0a30*/  FFMA R109, R136, R138, R109 ;  /* 0x0000008a886d7223 */ /* 0x002fc6000000006d */
[----:B------:R-:W1:Y:S01]  /*0a40*/  LDS R146, [R2+-0xc0] ;  /* 0xffff400002927984 */ /* 0x000e620000000800 */
[----:B--2---:R-:W-:-:S03]  /*0a50*/  FFMA R94, R135, R138, R94 ;  /* 0x0000008a875e7223 */ /* 0x004fc6000000005e */
[----:B------:R-:W2:Y:S01]  /*0a60*/  LDS R148, [R2+-0x80] ;  /* 0xffff800002947984 */ /* 0x000ea20000000800 */
[----:B---3--:R-:W-:-:S03]  /*0a70*/  FFMA R79, R134, R138, R79 ;  /* 0x0000008a864f7223 */ /* 0x008fc6000000004f */
[----:B------:R-:W-:Y:S01]  /*0a80*/  LDS R139, [R2+0x1c0] ;  /* 0x0001c000028b7984 */ /* 0x000fe20000000800 */
[-C--:B----4-:R-:W-:Y:S01]  /*0a90*/  FFMA R64, R133, R138.reuse, R64 ;  /* 0x0000008a85407223 */ /* 0x090fe20000000040 */
[-C--:B-----5:R-:W-:Y:S01]  /*0aa0*/  FFMA R49, R130, R138.reuse, R49 ;  /* 0x0000008a82317223 */ /* 0x0a0fe20000000031 */
[-C--:B------:R-:W-:Y:S01]  /*0ab0*/  FFMA R34, R131, R138.reuse, R34 ;  /* 0x0000008a83227223 */ /* 0x080fe20000000022 */
[----:B------:R-:W-:Y:S02]  /*0ac0*/  FFMA R19, R5, R138, R19 ;  /* 0x0000008a05137223 */ /* 0x000fe40000000013 */
[----:B------:R-:W3:Y:S01]  /*0ad0*/  LDS R138, [R2+-0x40] ;  /* 0xffffc000028a7984 */ /* 0x000ee20000000800 */
[-C--:B------:R-:W-:Y:S01]  /*0ae0*/  FFMA R123, R137, R140.reuse, R123 ;  /* 0x0000008c897b7223 */ /* 0x080fe2000000007b */
[-C--:B------:R-:W-:Y:S01]  /*0af0*/  FFMA R108, R136, R140.reuse, R108 ;  /* 0x0000008c886c7223 */ /* 0x080fe2000000006c */
[-C--:B------:R-:W-:Y:S01]  /*0b00*/  FFMA R93, R135, R140.reuse, R93 ;  /* 0x0000008c875d7223 */ /* 0x080fe2000000005d */
[-C--:B------:R-:W-:Y:S01]  /*0b10*/  FFMA R78, R134, R140.reuse, R78 ;  /* 0x0000008c864e7223 */ /* 0x080fe2000000004e */
[-C--:B------:R-:W-:Y:S01]  /*0b20*/  FFMA R63, R133, R140.reuse, R63 ;  /* 0x0000008c853f7223 */ /* 0x080fe2000000003f */
[-C--:B------:R-:W-:Y:S01]  /*0b30*/  FFMA R48, R130, R140.reuse, R48 ;  /* 0x0000008c82307223 */ /* 0x080fe20000000030 */
[-C--:B------:R-:W-:Y:S01]  /*0b40*/  FFMA R33, R131, R140.reuse, R33 ;  /* 0x0000008c83217223 */ /* 0x080fe20000000021 */
[----:B------:R-:W-:Y:S01]  /*0b50*/  FFMA R18, R5, R140, R18 ;  /* 0x0000008c05127223 */ /* 0x000fe20000000012 */
[-C--:B------:R-:W-:Y:S01]  /*0b60*/  FFMA R122, R137, R142.reuse, R122 ;  /* 0x0000008e897a7223 */ /* 0x080fe2000000007a */
[----:B------:R-:W4:Y:S01]  /*0b70*/  LDS R140, [R2] ;  /* 0x00000000028c7984 */ /* 0x000f220000000800 */
[-C--:B------:R-:W-:Y:S01]  /*0b80*/  FFMA R107, R136, R142.reuse, R107 ;  /* 0x0000008e886b7223 */ /* 0x080fe2000000006b */
[-C--:B------:R-:W-:Y:S01]  /*0b90*/  FFMA R92, R135, R142.reuse, R92 ;  /* 0x0000008e875c7223 */ /* 0x080fe2000000005c */
[-C--:B------:R-:W-:Y:S01]  /*0ba0*/  FFMA R77, R134, R142.reuse, R77 ;  /* 0x0000008e864d7223 */ /* 0x080fe2000000004d */
[-C--:B------:R-:W-:Y:S01]  /*0bb0*/  FFMA R62, R133, R142.reuse, R62 ;  /* 0x0000008e853e7223 */ /* 0x080fe2000000003e */
[-C--:B------:R-:W-:Y:S01]  /*0bc0*/  FFMA R47, R130, R142.reuse, R47 ;  /* 0x0000008e822f7223 */ /* 0x080fe2000000002f */
[-C--:B------:R-:W-:Y:S01]  /*0bd0*/  FFMA R32, R131, R142.reuse, R32 ;  /* 0x0000008e83207223 */ /* 0x080fe20000000020 */
[----:B------:R-:W-:Y:S01]  /*0be0*/  FFMA R17, R5, R142, R17 ;  /* 0x0000008e05117223 */ /* 0x000fe20000000011 */
[-C--:B0-----:R-:W-:Y:S01]  /*0bf0*/  FFMA R121, R137, R144.reuse, R121 ;  /* 0x0000009089797223 */ /* 0x081fe20000000079 */
[-C--:B------:R-:W-:Y:S01]  /*0c00*/  FFMA R106, R136, R144.reuse, R106 ;  /* 0x00000090886a7223 */ /* 0x080fe2000000006a */
[-C--:B------:R-:W-:Y:S01]  /*0c10*/  FFMA R91, R135, R144.reuse, R91 ;  /* 0x00000090875b7223 */ /* 0x080fe2000000005b */
[-C--:B------:R-:W-:Y:S01]  /*0c20*/  FFMA R76, R134, R144.reuse, R76 ;  /* 0x00000090864c7223 */ /* 0x080fe2000000004c */
[-C--:B------:R-:W-:Y:S01]  /*0c30*/  FFMA R61, R133, R144.reuse, R61 ;  /* 0x00000090853d7223 */ /* 0x080fe2000000003d */
[-C--:B------:R-:W-:Y:S01]  /*0c40*/  FFMA R46, R130, R144.reuse, R46 ;  /* 0x00000090822e7223 */ /* 0x080fe2000000002e */
[-C--:B------:R-:W-:Y:S01]  /*0c50*/  FFMA R31, R131, R144.reuse, R31 ;  /* 0x00000090831f7223 */ /* 0x080fe2000000001f */
[----:B------:R-:W-:Y:S01]  /*0c60*/  FFMA R16, R5, R144, R16 ;  /* 0x0000009005107223 */ /* 0x000fe20000000010 */
[-C--:B-1----:R-:W-:Y:S01]  /*0c70*/  FFMA R120, R137, R146.reuse, R120 ;  /* 0x0000009289787223 */ /* 0x082fe20000000078 */
[-C--:B------:R-:W-:Y:S01]  /*0c80*/  FFMA R105, R136, R146.reuse, R105 ;  /* 0x0000009288697223 */ /* 0x080fe20000000069 */
[-C--:B------:R-:W-:Y:S01]  /*0c90*/  FFMA R90, R135, R146.reuse, R90 ;  /* 0x00000092875a7223 */ /* 0x080fe2000000005a */
[-C--:B------:R-:W-:Y:S01]  /*0ca0*/  FFMA R75, R134, R146.reuse, R75 ;  /* 0x00000092864b7223 */ /* 0x080fe2000000004b */
[-C--:B------:R-:W-:Y:S01]  /*0cb0*/  FFMA R60, R133, R146.reuse, R60 ;  /* 0x00000092853c7223 */ /* 0x080fe2000000003c */
[-C--:B------:R-:W-:Y:S01]  /*0cc0*/  FFMA R45, R130, R146.reuse, R45 ;  /* 0x00000092822d7223 */ /* 0x080fe2000000002d */
[-C--:B------:R-:W-:Y:S01]  /*0cd0*/  FFMA R30, R131, R146.reuse, R30 ;  /* 0x00000092831e7223 */ /* 0x080fe2000000001e */
[----:B------:R-:W-:Y:S01]  /*0ce0*/  FFMA R15, R5, R146, R15 ;  /* 0x00000092050f7223 */ /* 0x000fe2000000000f */
[-C--:B--2---:R-:W-:Y:S01]  /*0cf0*/  FFMA R119, R137, R148.reuse, R119 ;  /* 0x0000009489777223 */ /* 0x084fe20000000077 */
[-C--:B------:R-:W-:Y:S01]  /*0d00*/  FFMA R104, R136, R148.reuse, R104 ;  /* 0x0000009488687223 */ /* 0x080fe20000000068 */
[-C--:B------:R-:W-:Y:S01]  /*0d10*/  FFMA R89, R135, R148.reuse, R89 ;  /* 0x0000009487597223 */ /* 0x080fe20000000059 */
[-C--:B------:R-:W-:Y:S01]  /*0d20*/  FFMA R74, R134, R148.reuse, R74 ;  /* 0x00000094864a7223 */ /* 0x080fe2000000004a */
[-C--:B------:R-:W-:Y:S01]  /*0d30*/  FFMA R59, R133, R148.reuse, R59 ;  /* 0x00000094853b7223 */ /* 0x080fe2000000003b */
[-C--:B------:R-:W-:Y:S01]  /*0d40*/  FFMA R44, R130, R148.reuse, R44 ;  /* 0x00000094822c7223 */ /* 0x080fe2000000002c */
[-C--:B------:R-:W-:Y:S01]  /*0d50*/  FFMA R29, R131, R148.reuse, R29 ;  /* 0x00000094831d7223 */ /* 0x080fe2000000001d */
[----:B------:R-:W-:Y:S01]  /*0d60*/  FFMA R14, R5, R148, R14 ;  /* 0x00000094050e7223 */ /* 0x000fe2000000000e */
[-C--:B---3--:R-:W-:Y:S01]  /*0d70*/  FFMA R118, R137, R138.reuse, R118 ;  /* 0x0000008a89767223 */ /* 0x088fe20000000076 */
[-C--:B------:R-:W-:Y:S01]  /*0d80*/  FFMA R103, R136, R138.reuse, R103 ;  /* 0x0000008a88677223 */ /* 0x080fe20000000067 */
[-C--:B------:R-:W-:Y:S01]  /*0d90*/  FFMA R88, R135, R138.reuse, R88 ;  /* 0x0000008a87587223 */ /* 0x080fe20000000058 */
[-C--:B------:R-:W-:Y:S01]  /*0da0*/  FFMA R73, R134, R138.reuse, R73 ;  /* 0x0000008a86497223 */ /* 0x080fe20000000049 */
[-C--:B------:R-:W-:Y:S01]  /*0db0*/  FFMA R58, R133, R138.reuse, R58 ;  /* 0x0000008a853a7223 */ /* 0x080fe2000000003a */
[-C--:B------:R-:W-:Y:S01]  /*0dc0*/  FFMA R43, R130, R138.reuse, R43 ;  /* 0x0000008a822b7223 */ /* 0x080fe2000000002b */
[-C--:B------:R-:W-:Y:S01]  /*0dd0*/  FFMA R28, R131, R138.reuse, R28 ;  /* 0x0000008a831c7223 */ /* 0x080fe2000000001c */
[----:B------:R-:W-:Y:S01]  /*0de0*/  FFMA R13, R5, R138, R13 ;  /* 0x0000008a050d7223 */ /* 0x000fe2000000000d */
[-C--:B----4-:R-:W-:Y:S01]  /*0df0*/  FFMA R117, R137, R140.reuse, R117 ;  /* 0x0000008c89757223 */ /* 0x090fe20000000075 */
[-C--:B------:R-:W-:Y:S01]  /*0e00*/  FFMA R102, R136, R140.reuse, R102 ;  /* 0x0000008c88667223 */ /* 0x080fe20000000066 */
[-C--:B------:R-:W-:Y:S01]  /*0e10*/  FFMA R87, R135, R140.reuse, R87 ;  /* 0x0000008c87577223 */ /* 0x080fe20000000057 */
[-C--:B------:R-:W-:Y:S01]  /*0e20*/  FFMA R72, R134, R140.reuse, R72 ;  /* 0x0000008c86487223 */ /* 0x080fe20000000048 */
[-C--:B------:R-:W-:Y:S01]  /*0e30*/  FFMA R57, R133, R140.reuse, R57 ;  /* 0x0000008c85397223 */ /* 0x080fe20000000039 */
[-C--:B------:R-:W-:Y:S01]  /*0e40*/  FFMA R42, R130, R140.reuse, R42 ;  /* 0x0000008c822a7223 */ /* 0x080fe2000000002a */
[-C--:B------:R-:W-:Y:S01]  /*0e50*/  FFMA R27, R131, R140.reuse, R27 ;  /* 0x0000008c831b7223 */ /* 0x080fe2000000001b */
[----:B------:R-:W-:Y:S01]  /*0e60*/  FFMA R12, R5, R140, R12 ;  /* 0x0000008c050c7223 */ /* 0x000fe2000000000c */
[----:B------:R-:W0:Y:S01]  /*0e70*/  LDS R142, [R2+0x40] ;  /* 0x00004000028e7984 */ /* 0x000e220000000800 */
[-C--:B------:R-:W-:Y:S01]  /*0e80*/  FFMA R110, R137, R139.reuse, R110 ;  /* 0x0000008b896e7223 */ /* 0x080fe2000000006e */
[-C--:B------:R-:W-:Y:S01]  /*0e90*/  FFMA R95, R136, R139.reuse, R95 ;  /* 0x0000008b885f7223 */ /* 0x080fe2000000005f */
[-C--:B------:R-:W-:Y:S01]  /*0ea0*/  FFMA R80, R135, R139.reuse, R80 ;  /* 0x0000008b87507223 */ /* 0x080fe20000000050 */
[----:B------:R-:W1:Y:S01]  /*0eb0*/  LDS R144, [R2+0x80] ;  /* 0x0000800002907984 */ /* 0x000e620000000800 */
[-C--:B------:R-:W-:Y:S01]  /*0ec0*/  FFMA R65, R134, R139.reuse, R65 ;  /* 0x0000008b86417223 */ /* 0x080fe20000000041 */
[-C--:B------:R-:W-:Y:S01]  /*0ed0*/  FFMA R50, R133, R139.reuse, R50 ;  /* 0x0000008b85327223 */ /* 0x080fe20000000032 */
[-C--:B------:R-:W-:Y:S01]  /*0ee0*/  FFMA R35, R130, R139.reuse, R35 ;  /* 0x0000008b82237223 */ /* 0x080fe20000000023 */
[----:B------:R-:W2:Y:S01]  /*0ef0*/  LDS R146, [R2+0xc0] ;  /* 0x0000c00002927984 */ /* 0x000ea20000000800 */
[-C--:B------:R-:W-:Y:S01]  /*0f00*/  FFMA R20, R131, R139.reuse, R20 ;  /* 0x0000008b83147223 */ /* 0x080fe20000000014 */
[----:B------:R-:W-:-:S02]  /*0f10*/  FFMA R0, R5, R139, R0 ;  /* 0x0000008b05007223 */ /* 0x000fc40000000000 */
[----:B------:R-:W3:Y:S04]  /*0f20*/  LDS R148, [R2+0x100] ;  /* 0x0001000002947984 */ /* 0x000ee80000000800 */
[----:B------:R-:W4:Y:S04]  /*0f30*/  LDS R138, [R2+0x140] ;  /* 0x00014000028a7984 */ /* 0x000f280000000800 */
[----:B------:R5:W4:Y:S02]  /*0f40*/  LDS R140, [R2+0x180] ;  /* 0x00018000028c7984 */ /* 0x000b240000000800 */
[----:B-----5:R-:W-:Y:S01]  /*0f50*/  IADD3 R2, PT, PT, R2, 0x4, RZ ;  /* 0x0000000402027810 */ /* 0x020fe20007ffe0ff */
        /* <DEDUP_REMOVED lines=48> */
[----:B------:R-:W-:Y:S06]  /*1260*/  BRA.U UP0, `(.L_x_0) ;  /* 0xfffffff500b07547 */ /* 0x000fec000b83ffff */
[----:B------:R-:W-:-:S04]  /*1270*/  IADD3 R128, PT, PT, R128, 0x1, RZ ;  /* 0x0000000180807810 */ /* 0x000fc80007ffe0ff */
[----:B------:R-:W-:-:S13]  /*1280*/  ISETP.NE.AND P0, PT, R128, 0x24, PT ;  /* 0x000000248000780c */ /* 0x000fda0003f05270 */
[----:B------:R-:W-:Y:S05]  /*1290*/  @P0 BRA `(.L_x_1) ;  /* 0xfffffff000840947 */ /* 0x000fea000383ffff */
[----:B------:R-:W0:Y:S01]  /*12a0*/  LDCU.64 UR4, c[0x0][0x398] ;  /* 0x00007300ff0477ac */ /* 0x000e220008000a00 */
[----:B------:R-:W1:Y:S01]  /*12b0*/  LDC.64 R4, c[0x0][0x390] ;  /* 0x0000e400ff047b82 */ /* 0x000e620000000a00 */
[----:B0-----:R-:W-:-:S04]  /*12c0*/  IADD3 R2, P0, PT, R3, UR4, RZ ;  /* 0x0000000403027c10 */ /* 0x001fc8000ff1e0ff */
[----:B------:R-:W-:-:S05]  /*12d0*/  IADD3.X R3, PT, PT, RZ, UR5, RZ, P0, !PT ;  /* 0x00000005ff037c10 */ /* 0x000fca00087fe4ff */
[----:B------:R-:W2:Y:S04]  /*12e0*/  LDG.E.CONSTANT R135, desc[UR8][R2.64+0x180] ;  /* 0x0001800802877981 */ /* 0x000ea8000c1e9900 */
[----:B------:R-:W3:Y:S04]  /*12f0*/  LDG.E.CONSTANT R130, desc[UR8][R2.64+0x140] ;  /* 0x0001400802827981 */ /* 0x000ee8000c1e9900 */
[----:B------:R-:W4:Y:S04]  /*1300*/  LDG.E.CONSTANT R131, desc[UR8][R2.64+0x100] ;  /* 0x0001000802837981 */ /* 0x000f28000c1e9900 */
[----:B------:R-:W5:Y:S04]  /*1310*/  LDG.E.CONSTANT R128, desc[UR8][R2.64+0xc0] ;  /* 0x0000c00802807981 */ /* 0x000f68000c1e9900 */
[----:B------:R-:W5:Y:S04]  /*1320*/  LDG.E.CONSTANT R129, desc[UR8][R2.64+0x80] ;  /* 0x0000800802817981 */ /* 0x000f68000c1e9900 */
[----:B------:R-:W5:Y:S01]  /*1330*/  LDG.E.CONSTANT R126, desc[UR8][R2.64+0x40] ;  /* 0x00004008027e7981 */ /* 0x000f62000c1e9900 */
[----:B------:R-:W-:-:S03]  /*1340*/  LOP3.LUT R125, R125, 0xf, RZ, 0xc0, !PT ;  /* 0x0000000f7d7d7812 */ /* 0x000fc600078ec0ff */
[----:B------:R-:W5:Y:S02]  /*1350*/  LDG.E.CONSTANT R127, desc[UR8][R2.64+0x1c0] ;  /* 0x0001c008027f7981 */ /* 0x000f64000c1e9900 */
[----:B------:R-:W-:-:S04]  /*1360*/  IMAD R125, R132, 0x240, R125 ;  /* 0x00000240847d7824 */ /* 0x000fc800078e027d */
[----:B------:R-:W-:Y:S02]  /*1370*/  IMAD R133, R132, 0x540, R125 ;  /* 0x0000054084857824 */ /* 0x000fe400078e027d */
[----:B------:R0:W5:Y:S02]  /*1380*/  LDG.E.CONSTANT R125, desc[UR8][R2.64] ;  /* 0x00000008027d7981 */ /* 0x000164000c1e9900 */
[----:B-1----:R-:W-:-:S04]  /*1390*/  IMAD.WIDE.U32 R4, R133, 0x4, R4 ;  /* 0x0000000485047825 */ /* 0x002fc800078e0004 */
[--C-:B--2---:R-:W-:Y:S01]  /*13a0*/  FADD R34, R34, R135.reuse ;  /* 0x0000008722227221 */ /* 0x104fe20000000000 */
[--C-:B------:R-:W-:Y:S01]  /*13b0*/  FADD R24, R24, R135.reuse ;  /* 0x0000008718187221 */ /* 0x100fe20000000000 */
[--C-:B------:R-:W-:Y:S01]  /*13c0*/  FADD R32, R32, R135.reuse ;  /* 0x0000008720207221 */ /* 0x100fe20000000000 */
[--C-:B------:R-:W-:Y:S01]  /*13d0*/  FADD R134, R21, R135.reuse ;  /* 0x0000008715867221 */ /* 0x100fe20000000000 */
[--C-:B---3--:R-:W-:Y:S01]  /*13e0*/  FADD R48, R48, R130.reuse ;  /* 0x0000008230307221 */ /* 0x108fe20000000000 */
[----:B0-----:R-:W-:Y:S01]  /*13f0*/  FMNMX R3, RZ, R34, !PT ;  /* 0x00000022ff037209 */ /* 0x001fe20007800000 */
[--C-:B------:R-:W-:Y:S01]  /*1400*/  FADD R38, R38, R130.reuse ;  /* 0x0000008226267221 */ /* 0x100fe20000000000 */
[----:B------:R-:W-:Y:S01]  /*1410*/  FMNMX R21, RZ, R32, !PT ;  /* 0x00000020ff157209 */ /* 0x000fe20007800000 */
[----:B------:R-:W-:Y:S01]  /*1420*/  FADD R132, R23, R135 ;  /* 0x0000008717847221 */ /* 0x000fe20000000000 */
[--C-:B----4-:R-:W-:Y:S01]  /*1430*/  FADD R64, R64, R131.reuse ;  /* 0x0000008340407221 */ /* 0x110fe20000000000 */
[----:B------:R0:W-:Y:S01]  /*1440*/  STG.E desc[UR8][R4.64+0x180], R3 ;  /* 0x0001800304007986 */ /* 0x0001e2000c101908 */
[--C-:B------:R-:W-:Y:S01]  /*1450*/  FADD R46, R46, R130.reuse ;  /* 0x000000822e2e7221 */ /* 0x100fe20000000000 */
[----:B------:R-:W-:Y:S01]  /*1460*/  FADD R54, R54, R131 ;  /* 0x0000008336367221 */ /* 0x000fe20000000000 */
[--C-:B------:R-:W-:Y:S01]  /*1470*/  FADD R30, R30, R135.reuse ;  /* 0x000000871e1e7221 */ /* 0x100fe20000000000 */
[----:B------:R1:W-:Y:S01]  /*1480*/  STG.E desc[UR8][R4.64+0x580], R21 ;  /* 0x0005801504007986 */ /* 0x0003e2000c101908 */
[----:B------:R-:W-:Y:S01]  /*1490*/  FADD R36, R36, R130 ;  /* 0x0000008224247221 */ /* 0x000fe20000000000 */
[--C-:B-----5:R-:W-:Y:S01]  /*14a0*/  FADD R78, R78, R128.reuse ;  /* 0x000000804e4e7221 */ /* 0x120fe20000000000 */
[----:B------:R-:W-:Y:S01]  /*14b0*/  FADD R22, R22, R135 ;  /* 0x0000008716167221 */ /* 0x000fe20000000000 */
[----:B------:R-:W-:Y:S01]  /*14c0*/  FMNMX R23, RZ, R30, !PT ;  /* 0x0000001eff177209 */ /* 0x000fe20007800000 */
[--C-:B------:R-:W-:Y:S01]  /*14d0*/  FADD R62, R62, R131.reuse ;  /* 0x000000833e3e7221 */ /* 0x100fe20000000000 */
[----:B------:R-:W-:Y:S01]  /*14e0*/  FADD R68, R68, R128 ;  /* 0x0000008044447221 */ /* 0x000fe20000000000 */
[----:B------:R-:W-:Y:S01]  /*14f0*/  FADD R44, R44, R130 ;  /* 0x000000822c2c7221 */ /* 0x000fe20000000000 */
[----:B0-----:R-:W-:Y:S01]  /*1500*/  FMNMX R3, RZ, R24, !PT ;  /* 0x00000018ff037209 */ /* 0x001fe20007800000 */
[----:B------:R0:W-:Y:S01]  /*1510*/  STG.E desc[UR8][R4.64+0x980], R23 ;  /* 0x0009801704007986 */ /* 0x0001e2000c101908 */
[----:B------:R-:W-:Y:S01]  /*1520*/  FADD R52, R52, R131 ;  /* 0x0000008334347221 */ /* 0x000fe20000000000 */
[----:B------:R-:W-:Y:S01]  /*1530*/  FADD R94, R94, R129 ;  /* 0x000000815e5e7221 */ /* 0x000fe20000000000 */
[----:B-1----:R-:W-:Y:S01]  /*1540*/  FMNMX R21, RZ, R132, !PT ;  /* 0x00000084ff157209 */ /* 0x002fe20007800000 */
[----:B------:R1:W-:Y:S01]  /*1550*/  STG.E desc[UR8][R4.64+0x1580], R3 ;  /* 0x0015800304007986 */ /* 0x0003e2000c101908 */
[----:B------:R-:W-:Y:S01]  /*1560*/  FADD R60, R60, R131 ;  /* 0x000000833c3c7221 */ /* 0x000fe20000000000 */
[--C-:B------:R-:W-:Y:S01]  /*1570*/  FADD R76, R76, R128.reuse ;  /* 0x000000804c4c7221 */ /* 0x100fe20000000000 */
[----:B------:R-:W-:Y:S01]  /*1580*/  FADD R84, R84, R129 ;  /* 0x0000008154547221 */ /* 0x000fe20000000000 */
[----:B------:R2:W-:Y:S01]  /*1590*/  STG.E desc[UR8][R4.64+0x1780], R21 ;  /* 0x0017801504007986 */ /* 0x0005e2000c101908 */
[--C-:B------:R-:W-:Y:S01]  /*15a0*/  FADD R28, R28, R135.reuse ;  /* 0x000000871c1c7221 */ /* 0x100fe20000000000 */
[----:B------:R-:W-:Y:S01]  /*15b0*/  FADD R27, R27, R135 ;  /* 0x000000871b1b7221 */ /* 0x000fe20000000000 */
[----:B------:R-:W-:Y:S01]  /*15c0*/  FADD R50, R50, R131 ;  /* 0x0000008332327221 */ /* 0x000fe20000000000 */
[----:B0-----:R-:W-:Y:S01]  /*15d0*/  FMNMX R23, RZ, R22, !PT ;  /* 0x00000016ff177209 */ /* 0x001fe20007800000 */
[----:B------:R-:W-:Y:S01]  /*15e0*/  FADD R66, R66, R128 ;  /* 0x0000008042427221 */ /* 0x000fe20000000000 */
[----:B------:R-:W-:Y:S01]  /*15f0*/  FADD R108, R108, R126 ;  /* 0x0000007e6c6c7221 */ /* 0x000fe20000000000 */
[--C-:B------:R-:W-:Y:S01]  /*1600*/  FADD R2, R25, R135.reuse ;  /* 0x0000008719027221 */ /* 0x100fe20000000000 */
[----:B-1----:R-:W-:Y:S01]  /*1610*/  FMNMX R3, RZ, R48, !PT ;  /* 0x00000030ff037209 */ /* 0x002fe20007800000 */
[----:B------:R0:W-:Y:S01]  /*1620*/  STG.E desc[UR8][R4.64+0x1980], R23 ;  /* 0x0019801704007986 */ /* 0x0001e2000c101908 */
[----:B------:R-:W-:Y:S01]  /*1630*/  FMNMX R25, RZ, R28, !PT ;  /* 0x0000001cff197209 */ /* 0x000fe20007800000 */
[----:B------:R-:W-:Y:S01]  /*1640*/  FADD R33, R33, R135 ;  /* 0x0000008721217221 */ /* 0x000fe20000000000 */
[----:B--2---:R-:W-:Y:S01]  /*1650*/  FMNMX R21, RZ, R46, !PT ;  /* 0x0000002eff157209 */ /* 0x004fe20007800000 */
[----:B------:R1:W-:Y:S01]  /*1660*/  STG.E desc[UR8][R4.64+0x340], R3 ;  /* 0x0003400304007986 */ /* 0x0003e2000c101908 */
[----:B------:R-:W-:Y:S01]  /*1670*/  FMNMX R27, RZ, R27, !PT ;  /* 0x0000001bff1b7209 */ /* 0x000fe20007800000 */
[--C-:B------:R-:W-:Y:S01]  /*1680*/  FADD R42, R42, R130.reuse ;  /* 0x000000822a2a7221 */ /* 0x100fe20000000000 */
[----:B------:R-:W-:Y:S01]  /*1690*/  FADD R40, R40, R130 ;  /* 0x0000008228287221 */ /* 0x000fe20000000000 */
[----:B------:R2:W-:Y:S01]  /*16a0*/  STG.E desc[UR8][R4.64+0x740], R21 ;  /* 0x0007401504007986 */ /* 0x0005e2000c101908 */
[----:B------:R-:W-:Y:S01]  /*16b0*/  FADD R74, R74, R128 ;  /* 0x000000804a4a7221 */ /* 0x000fe20000000000 */
[----:B------:R-:W-:Y:S01]  /*16c0*/  FADD R92, R92, R129 ;  /* 0x000000815c5c7221 */ /* 0x000fe20000000000 */
[----:B------:R-:W-:Y:S01]  /*16d0*/  FADD R98, R98, R126 ;  /* 0x0000007e62627221 */ /* 0x000fe20000000000 */
[----:B0-----:R-:W-:Y:S01]  /*16e0*/  FMNMX R23, RZ, R44, !PT ;  /* 0x0000002cff177209 */ /* 0x001fe20007800000 */
[----:B------:R0:W-:Y:S01]  /*16f0*/  STG.E desc[UR8][R4.64+0xd80], R25 ;  /* 0x000d801904007986 */ /* 0x0001e2000c101908 */
[----:B------:R-:W-:Y:S01]  /*1700*/  FMNMX R33, RZ, R33, !PT ;  /* 0x00000021ff217209 */ /* 0x000fe20007800000 */
[----:B------:R-:W-:Y:S01]  /*1710*/  FADD R20, R20, R135 ;  /* 0x0000008714147221 */ /* 0x000fe20000000000 */
[----:B-1----:R-:W-:Y:S01]  /*1720*/  FMNMX R3, RZ, R38, !PT ;  /* 0x00000026ff037209 */ /* 0x002fe20007800000 */
[----:B------:R1:W-:Y:S01]  /*1730*/  STG.E desc[UR8][R4.64+0xb40], R23 ;  /* 0x000b401704007986 */ /* 0x0003e2000c101908 */
[--C-:B------:R-:W-:Y:S01]  /*1740*/  FADD R58, R58, R131.reuse ;  /* 0x000000833a3a7221 */ /* 0x100fe20000000000 */
[----:B------:R-:W-:Y:S01]  /*1750*/  FADD R56, R56, R131 ;  /* 0x0000008338387221 */ /* 0x000fe20000000000 */
[----:B--2---:R-:W-:Y:S01]  /*1760*/  FMNMX R21, RZ, R36, !PT ;  /* 0x00000024ff157209 */ /* 0x004fe20007800000 */
[----:B------:R2:W-:Y:S01]  /*1770*/  STG.E desc[UR8][R4.64+0x1740], R3 ;  /* 0x0017400304007986 */ /* 0x0005e2000c101908 */
[--C-:B------:R-:W-:Y:S01]  /*1780*/  FADD R90, R90, R129.reuse ;  /* 0x000000815a5a7221 */ /* 0x100fe20000000000 */
[----:B------:R-:W-:Y:S01]  /*1790*/  FADD R82, R82, R129 ;  /* 0x0000008152527221 */ /* 0x000fe20000000000 */
[--C-:B------:R-:W-:Y:S01]  /*17a0*/  FADD R18, R18, R127.reuse ;  /* 0x0000007f12127221 */ /* 0x100fe20000000000 */
[----:B------:R3:W-:Y:S01]  /*17b0*/  STG.E desc[UR8][R4.64+0x1b40], R21 ;  /* 0x001b401504007986 */ /* 0x0007e2000c101908 */
[----:B0-----:R-:W-:Y:S01]  /*17c0*/  FMNMX R25, RZ, R42, !PT ;  /* 0x0000002aff197209 */ /* 0x001fe20007800000 */
[--C-:B------:R-:W-:Y:S01]  /*17d0*/  FADD R16, R16, R127.reuse ;  /* 0x0000007f10107221 */ /* 0x100fe20000000000 */
[----:B------:R-:W-:Y:S01]  /*17e0*/  FADD R22, R7, R127 ;  /* 0x0000007f07167221 */ /* 0x000fe20000000000 */
[----:B-1----:R-:W-:Y:S01]  /*17f0*/  FMNMX R23, RZ, R60, !PT ;  /* 0x0000003cff177209 */ /* 0x002fe20007800000 */
[----:B------:R0:W-:Y:S01]  /*1800*/  STG.E desc[UR8][R4.64+0xf80], R27 ;  /* 0x000f801b04007986 */ /* 0x0001e2000c101908 */
[--C-:B------:R-:W-:Y:S01]  /*1810*/  FADD R72, R72, R128.reuse ;  /* 0x0000008048487221 */ /* 0x100fe20000000000 */
[----:B------:R-:W-:Y:S01]  /*1820*/  FMNMX R7, RZ, R16, !PT ;  /* 0x00000010ff077209 */ /* 0x000fe20007800000 */
[----:B------:R-:W-:Y:S01]  /*1830*/  FADD R70, R70, R128 ;  /* 0x0000008046467221 */ /* 0x000fe20000000000 */
[----:B--2---:R-:W-:Y:S01]  /*1840*/  FMNMX R3, RZ, R64, !PT ;  /* 0x00000040ff037209 */ /* 0x004fe20007800000 */
[----:B------:R1:W-:Y:S01]  /*1850*/  STG.E desc[UR8][R4.64+0x900], R23 ;  /* 0x0009001704007986 */ /* 0x0003e2000c101908 */
[----:B------:R-:W-:Y:S01]  /*1860*/  FADD R80, R80, R129 ;  /* 0x0000008150507221 */ /* 0x000fe20000000000 */
[----:B---3--:R-:W-:Y:S01]  /*1870*/  FMNMX R21, RZ, R62, !PT ;  /* 0x0000003eff157209 */ /* 0x008fe20007800000 */
[--C-:B------:R-:W-:Y:S01]  /*1880*/  FADD R106, R106, R126.reuse ;  /* 0x0000007e6a6a7221 */ /* 0x100fe20000000000 */
[----:B------:R2:W-:Y:S01]  /*1890*/  STG.E desc[UR8][R4.64+0x100], R3 ;  /* 0x0001000304007986 */ /* 0x0005e2000c101908 */
[--C-:B------:R-:W-:Y:S01]  /*18a0*/  FADD R14, R14, R127.reuse ;  /* 0x0000007f0e0e7221 */ /* 0x100fe20000000000 */
[----:B------:R-:W-:Y:S01]  /*18b0*/  FADD R8, R8, R127 ;  /* 0x0000007f08087221 */ /* 0x000fe20000000000 */
[----:B0-----:R-:W-:Y:S01]  /*18c0*/  FMNMX R27, RZ, R40, !PT ;  /* 0x00000028ff1b7209 */ /* 0x001fe20007800000 */
[----:B------:R0:W-:Y:S01]  /*18d0*/  STG.E desc[UR8][R4.64+0x500], R21 ;  /* 0x0005001504007986 */ /* 0x0001e2000c101908 */
[----:B------:R-:W-:Y:S01]  /*18e0*/  FADD R31, R31, R135 ;  /* 0x000000871f1f7221 */ /* 0x000fe20000000000 */
[--C-:B------:R-:W-:Y:S01]  /*18f0*/  FADD R88, R88, R129.reuse ;  /* 0x0000008158587221 */ /* 0x100fe20000000000 */
        /* <DEDUP_REMOVED lines=8> */
[--C-:B------:R-:W-:Y:S01]  /*1980*/  FADD R17, R17, R127.reuse ;  /* 0x0000007f11117221 */ /* 0x100fe20000000000 */
[----:B0-----:R-:W-:Y:S01]  /*1990*/  FMNMX R21, RZ, R52, !PT ;  /* 0x00000034ff157209 */ /* 0x001fe20007800000 */
[----:B------:R0:W-:Y:S01]  /*19a0*/  STG.E desc[UR8][R4.64+0x1500], R3 ;  /* 0x0015000304007986 */ /* 0x0001e2000c101908 */
[--C-:B------:R-:W-:Y:S01]  /*19b0*/  FADD R15, R15, R127.reuse ;  /* 0x0000007f0f0f7221 */ /* 0x100fe20000000000 */
[--C-:B------:R-:W-:Y:S01]  /*19c0*/  FADD R13, R13, R127.reuse ;  /* 0x0000007f0d0d7221 */ /* 0x100fe20000000000 */
[--C-:B------:R-:W-:Y:S01]  /*19d0*/  FADD R12, R12, R127.reuse ;  /* 0x0000007f0c0c7221 */ /* 0x100fe20000000000 */
[----:B------:R3:W-:Y:S01]  /*19e0*/  STG.E desc[UR8][R4.64+0x1900], R21 ;  /* 0x0019001504007986 */ /* 0x0007e2000c101908 */
[----:B-1----:R-:W-:Y:S01]  /*19f0*/  FMNMX R33, RZ, R20, !PT ;  /* 0x00000014ff217209 */ /* 0x002fe20007800000 */
[----:B------:R-:W-:Y:S01]  /*1a00*/  FADD R20, R9, R127 ;  /* 0x0000007f09147221 */ /* 0x000fe20000000000 */
[----:B------:R-:W-:Y:S01]  /*1a10*/  FMNMX R9, RZ, R14, !PT ;  /* 0x0000000eff097209 */ /* 0x000fe20007800000 */
[----:B------:R1:W-:Y:S01]  /*1a20*/  STG.E desc[UR8][R4.64+0xf40], R25 ;  /* 0x000f401904007986 */ /* 0x0003e2000c101908 */
[----:B--2---:R-:W-:Y:S01]  /*1a30*/  FMNMX R23, RZ, R74, !PT ;  /* 0x0000004aff177209 */ /* 0x004fe20007800000 */
[--C-:B------:R-:W-:Y:S01]  /*1a40*/  FADD R124, R124, R125.reuse ;  /* 0x0000007d7c7c7221 */ /* 0x100fe20000000000 */
[--C-:B------:R-:W-:Y:S01]  /*1a50*/  FADD R122, R122, R125.reuse ;  /* 0x0000007d7a7a7221 */ /* 0x100fe20000000000 */
[----:B0-----:R-:W-:Y:S01]  /*1a60*/  FMNMX R3, RZ, R78, !PT ;  /* 0x0000004eff037209 */ /* 0x001fe20007800000 */
[----:B------:R0:W-:Y:S01]  /*1a70*/  STG.E desc[UR8][R4.64+0x1340], R27 ;  /* 0x0013401b04007986 */ /* 0x0001e2000c101908 */
[----:B------:R-:W-:Y:S01]  /*1a80*/  FADD R120, R120, R125 ;  /* 0x0000007d78787221 */ /* 0x000fe20000000000 */
[--C-:B------:R-:W-:Y:S01]  /*1a90*/  FADD R29, R29, R135.reuse ;  /* 0x000000871d1d7221 */ /* 0x100fe20000000000 */
[----:B---3--:R-:W-:Y:S01]  /*1aa0*/  FMNMX R21, RZ, R76, !PT ;  /* 0x0000004cff157209 */ /* 0x008fe20007800000 */
[----:B------:R2:W-:Y:S01]  /*1ab0*/  STG.E desc[UR8][R4.64+0x2c0], R3 ;  /* 0x0002c00304007986 */ /* 0x0005e2000c101908 */
[----:B------:R-:W-:Y:S01]  /*1ac0*/  FADD R26, R26, R135 ;  /* 0x000000871a1a7221 */ /* 0x000fe20000000000 */
[----:B------:R-:W-:Y:S01]  /*1ad0*/  FMNMX R135, RZ, R2, !PT ;  /* 0x00000002ff877209 */ /* 0x000fe20007800000 */
[----:B------:R-:W-:Y:S01]  /*1ae0*/  FADD R2, R11, R127 ;  /* 0x0000007f0b027221 */ /* 0x000fe20000000000 */
[----:B------:R3:W-:Y:S01]  /*1af0*/  STG.E desc[UR8][R4.64+0x6c0], R21 ;  /* 0x0006c01504007986 */ /* 0x0007e2000c101908 */
[----:B-1----:R-:W-:Y:S01]  /*1b00*/  FMNMX R25, RZ, R58, !PT ;  /* 0x0000003aff197209 */ /* 0x002fe20007800000 */
[--C-:B------:R-:W-:Y:S01]  /*1b10*/  FADD R49, R49, R130.reuse ;  /* 0x0000008231317221 */ /* 0x100fe20000000000 */
[----:B------:R-:W-:Y:S01]  /*1b20*/  FMNMX R31, RZ, R31, !PT ;  /* 0x0000001fff1f7209 */ /* 0x000fe20007800000 */
[----:B------:R1:W-:Y:S01]  /*1b30*/  STG.E desc[UR8][R4.64+0xac0], R23 ;  /* 0x000ac01704007986 */ /* 0x0003e2000c101908 */
[----:B0-----:R-:W-:Y:S01]  /*1b40*/  FMNMX R27, RZ, R56, !PT ;  /* 0x00000038ff1b7209 */ /* 0x001fe20007800000 */
[--C-:B------:R-:W-:Y:S01]  /*1b50*/  FADD R47, R47, R130.reuse ;  /* 0x000000822f2f7221 */ /* 0x100fe20000000000 */
[----:B------:R-:W-:Y:S01]  /*1b60*/  FMNMX R19, RZ, R19, !PT ;  /* 0x00000013ff137209 */ /* 0x000fe20007800000 */
[----:B------:R0:W-:Y:S01]  /*1b70*/  STG.E desc[UR8][R4.64+0xd00], R25 ;  /* 0x000d001904007986 */ /* 0x0001e2000c101908 */
[----:B--2---:R-:W-:Y:S01]  /*1b80*/  FMNMX R3, RZ, R68, !PT ;  /* 0x00000044ff037209 */ /* 0x004fe20007800000 */
[--C-:B------:R-:W-:Y:S01]  /*1b90*/  FADD R45, R45, R130.reuse ;  /* 0x000000822d2d7221 */ /* 0x100fe20000000000 */
[----:B------:R-:W-:Y:S01]  /*1ba0*/  FMNMX R17, RZ, R17, !PT ;  /* 0x00000011ff117209 */ /* 0x000fe20007800000 */
[----:B------:R2:W-:Y:S01]  /*1bb0*/  STG.E desc[UR8][R4.64+0x1100], R27 ;  /* 0x0011001b04007986 */ /* 0x0005e2000c101908 */
[----:B---3--:R-:W-:Y:S01]  /*1bc0*/  FMNMX R21, RZ, R66, !PT ;  /* 0x00000042ff157209 */ /* 0x008fe20007800000 */
[--C-:B------:R-:W-:Y:S01]  /*1bd0*/  FADD R43, R43, R130.reuse ;  /* 0x000000822b2b7221 */ /* 0x100fe20000000000 */
[----:B------:R-:W-:Y:S01]  /*1be0*/  FMNMX R15, RZ, R15, !PT ;  /* 0x0000000fff0f7209 */ /* 0x000fe20007800000 */
        /* <DEDUP_REMOVED lines=11> */
[----:B------:R-:W-:Y:S01]  /*1ca0*/  FADD R35, R35, R130 ;  /* 0x0000008223237221 */ /* 0x000fe20000000000 */
[----:B---3--:R-:W-:Y:S01]  /*1cb0*/  FMNMX R3, RZ, R94, !PT ;  /* 0x0000005eff037209 */ /* 0x008fe20007800000 */
[----:B------:R2:W-:Y:S01]  /*1cc0*/  STG.E desc[UR8][R4.64+0x7c0], R7 ;  /* 0x0007c00704007986 */ /* 0x0005e2000c101908 */
[--C-:B------:R-:W-:Y:S01]  /*1cd0*/  FADD R63, R63, R131.reuse ;  /* 0x000000833f3f7221 */ /* 0x100fe20000000000 */
[--C-:B------:R-:W-:Y:S01]  /*1ce0*/  FADD R61, R61, R131.reuse ;  /* 0x000000833d3d7221 */ /* 0x100fe20000000000 */
[----:B-1----:R-:W-:Y:S01]  /*1cf0*/  FMNMX R21, RZ, R92, !PT ;  /* 0x0000005cff157209 */ /* 0x002fe20007800000 */
[----:B------:R1:W-:Y:S01]  /*1d00*/  STG.E desc[UR8][R4.64+0x80], R3 ;  /* 0x0000800304007986 */ /* 0x0003e2000c101908 */
[--C-:B------:R-:W-:Y:S01]  /*1d10*/  FADD R59, R59, R131.reuse ;  /* 0x000000833b3b7221 */ /* 0x100fe20000000000 */
[--C-:B------:R-:W-:Y:S01]  /*1d20*/  FADD R57, R57, R131.reuse ;  /* 0x0000008339397221 */ /* 0x100fe20000000000 */
[----:B0-----:R-:W-:Y:S01]  /*1d30*/  FMNMX R23, RZ, R80, !PT ;  /* 0x00000050ff177209 */ /* 0x001fe20007800000 */
[----:B------:R0:W-:Y:S01]  /*1d40*/  STG.E desc[UR8][R4.64+0x480], R21 ;  /* 0x0004801504007986 */ /* 0x0001e2000c101908 */
[--C-:B------:R-:W-:Y:S01]  /*1d50*/  FADD R55, R55, R131.reuse ;  /* 0x0000008337377221 */ /* 0x100fe20000000000 */
[--C-:B------:R-:W-:Y:S01]  /*1d60*/  FADD R53, R53, R131.reuse ;  /* 0x0000008335357221 */ /* 0x100fe20000000000 */
[----:B------:R-:W-:Y:S01]  /*1d70*/  FADD R51, R51, R131 ;  /* 0x0000008333337221 */ /* 0x000fe20000000000 */
[----:B--2---:R-:W-:Y:S01]  /*1d80*/  FMNMX R7, RZ, R8, !PT ;  /* 0x00000008ff077209 */ /* 0x004fe20007800000 */
        /* <DEDUP_REMOVED lines=13> */
[----:B--2---:R-:W-:Y:S01]  /*1e60*/  FMNMX R25, RZ, R88, !PT ;  /* 0x00000058ff197209 */ /* 0x004fe20007800000 */
[----:B------:R-:W-:Y:S01]  /*1e70*/  FADD R65, R65, R128 ;  /* 0x0000008041417221 */ /* 0x000fe20000000000 */
[--C-:B------:R-:W-:Y:S01]  /*1e80*/  FADD R93, R93, R129.reuse ;  /* 0x000000815d5d7221 */ /* 0x100fe20000000000 */
[----:B------:R2:W-:Y:S01]  /*1e90*/  STG.E desc[UR8][R4.64+0x1c80], R23 ;  /* 0x001c801704007986 */ /* 0x0005e2000c101908 */
[----:B-1----:R-:W-:Y:S01]  /*1ea0*/  FMNMX R27, RZ, R86, !PT ;  /* 0x00000056ff1b7209 */ /* 0x002fe20007800000 */
[--C-:B------:R-:W-:Y:S01]  /*1eb0*/  FADD R91, R91, R129.reuse ;  /* 0x000000815b5b7221 */ /* 0x100fe20000000000 */
[--C-:B------:R-:W-:Y:S01]  /*1ec0*/  FADD R89, R89, R129.reuse ;  /* 0x0000008159597221 */ /* 0x100fe20000000000 */
[----:B0-----:R-:W-:Y:S01]  /*1ed0*/  FMNMX R3, RZ, R108, !PT ;  /* 0x0000006cff037209 */ /* 0x001fe20007800000 */
[----:B------:R0:W-:Y:S01]  /*1ee0*/  STG.E desc[UR8][R4.64+0xbc0], R9 ;  /* 0x000bc00904007986 */ /* 0x0001e2000c101908 */
[--C-:B------:R-:W-:Y:S01]  /*1ef0*/  FADD R87, R87, R129.reuse ;  /* 0x0000008157577221 */ /* 0x100fe20000000000 */
[--C-:B------:R-:W-:Y:S01]  /*1f00*/  FADD R85, R85, R129.reuse ;  /* 0x0000008155557221 */ /* 0x100fe20000000000 */
[----:B---3--:R-:W-:Y:S01]  /*1f10*/  FMNMX R21, RZ, R106, !PT ;  /* 0x0000006aff157209 */ /* 0x008fe20007800000 */
[----:B------:R1:W-:Y:S01]  /*1f20*/  STG.E desc[UR8][R4.64+0x240], R3 ;  /* 0x0002400304007986 */ /* 0x0003e2000c101908 */
[--C-:B------:R-:W-:Y:S01]  /*1f30*/  FADD R83, R83, R129.reuse ;  /* 0x0000008153537221 */ /* 0x100fe20000000000 */
[----:B------:R-:W-:Y:S01]  /*1f40*/  FADD R81, R81, R129 ;  /* 0x0000008151517221 */ /* 0x000fe20000000000 */
[----:B--2---:R-:W-:Y:S01]  /*1f50*/  FMNMX R23, RZ, R104, !PT ;  /* 0x00000068ff177209 */ /* 0x004fe20007800000 */
[----:B------:R2:W-:Y:S01]  /*1f60*/  STG.E desc[UR8][R4.64+0x640], R21 ;  /* 0x0006401504007986 */ /* 0x0005e2000c101908 */
[--C-:B------:R-:W-:Y:S01]  /*1f70*/  FADD R109, R109, R126.reuse ;  /* 0x0000007e6d6d7221 */ /* 0x100fe20000000000 */
[--C-:B------:R-:W-:Y:S01]  /*1f80*/  FADD R107, R107, R126.reuse ;  /* 0x0000007e6b6b7221 */ /* 0x100fe20000000000 */
[--C-:B------:R-:W-:Y:S01]  /*1f90*/  FADD R105, R105, R126.reuse ;  /* 0x0000007e69697221 */ /* 0x100fe20000000000 */
[----:B------:R3:W-:Y:S01]  /*1fa0*/  STG.E desc[UR8][R4.64+0x17c0], R7 ;  /* 0x0017c00704007986 */ /* 0x0007e2000c101908 */
[----:B0-----:R-:W-:Y:S01]  /*1fb0*/  FMNMX R9, RZ, R120, !PT ;  /* 0x00000078ff097209 */ /* 0x001fe20007800000 */
[--C-:B------:R-:W-:Y:S01]  /*1fc0*/  FADD R103, R103, R126.reuse ;  /* 0x0000007e67677221 */ /* 0x100fe20000000000 */
[--C-:B------:R-:W-:Y:S01]  /*1fd0*/  FADD R102, R102, R126.reuse ;  /* 0x0000007e66667221 */ /* 0x100fe20000000000 */
[----:B-1----:R-:W-:Y:S01]  /*1fe0*/  FMNMX R3, RZ, R98, !PT ;  /* 0x00000062ff037209 */ /* 0x002fe20007800000 */
[--C-:B------:R-:W-:Y:S01]  /*1ff0*/  FADD R101, R101, R126.reuse ;  /* 0x0000007e65657221 */ /* 0x100fe20000000000 */
[--C-:B------:R-:W-:Y:S01]  /*2000*/  FADD R100, R100, R126.reuse ;  /* 0x0000007e64647221 */ /* 0x100fe20000000000 */
[--C-:B------:R-:W-:Y:S01]  /*2010*/  FADD R99, R99, R126.reuse ;  /* 0x0000007e63637221 */ /* 0x100fe20000000000 */
[----:B--2---:R-:W-:Y:S01]  /*2020*/  FMNMX R21, RZ, R96, !PT ;  /* 0x00000060ff157209 */ /* 0x004fe20007800000 */
[----:B------:R0:W-:Y:S01]  /*2030*/  STG.E desc[UR8][R4.64+0x1640], R3 ;  /* 0x0016400304007986 */ /* 0x0001e2000c101908 */
[--C-:B------:R-:W-:Y:S01]  /*2040*/  FADD R97, R97, R126.reuse ;  /* 0x0000007e61617221 */ /* 0x100fe20000000000 */
[----:B------:R-:W-:Y:S01]  /*2050*/  FADD R95, R95, R126 ;  /* 0x0000007e5f5f7221 */ /* 0x000fe20000000000 */
[----:B---3--:R-:W-:Y:S01]  /*2060*/  FMNMX R7, RZ, R122, !PT ;  /* 0x0000007aff077209 */ /* 0x008fe20007800000 */
[--C-:B------:R-:W-:Y:S01]  /*2070*/  FADD R10, R10, R127.reuse ;  /* 0x0000007f0a0a7221 */ /* 0x100fe20000000000 */
[--C-:B------:R-:W-:Y:S01]  /*2080*/  FADD R6, R6, R127.reuse ;  /* 0x0000007f06067221 */ /* 0x100fe20000000000 */
[----:B------:R-:W-:Y:S01]  /*2090*/  FADD R0, R0, R127 ;  /* 0x0000007f00007221 */ /* 0x000fe20000000000 */
[--C-:B------:R-:W-:Y:S01]  /*20a0*/  FADD R123, R123, R125.reuse ;  /* 0x0000007d7b7b7221 */ /* 0x100fe20000000000 */
[--C-:B------:R-:W-:Y:S01]  /*20b0*/  FADD R121, R121, R125.reuse ;  /* 0x0000007d79797221 */ /* 0x100fe20000000000 */
[--C-:B------:R-:W-:Y:S01]  /*20c0*/  FADD R119, R119, R125.reuse ;  /* 0x0000007d77777221 */ /* 0x100fe20000000000 */
[--C-:B------:R-:W-:Y:S01]  /*20d0*/  FADD R118, R118, R125.reuse ;  /* 0x0000007d76767221 */ /* 0x100fe20000000000 */
[--C-:B------:R-:W-:Y:S01]  /*20e0*/  FADD R117, R117, R125.reuse ;  /* 0x0000007d75757221 */ /* 0x100fe20000000000 */
[----:B0-----:R-:W-:Y:S01]  /*20f0*/  FMNMX R3, RZ, R18, !PT ;  /* 0x00000012ff037209 */ /* 0x001fe20007800000 */
[--C-:B------:R-:W-:Y:S01]  /*2100*/  FADD R116, R116, R125.reuse ;  /* 0x0000007d74747221 */ /* 0x100fe20000000000 */
[--C-:B------:R-:W-:Y:S01]  /*2110*/  FADD R115, R115, R125.reuse ;  /* 0x0000007d73737221 */ /* 0x100fe20000000000 */
[--C-:B------:R-:W-:Y:S01]  /*2120*/  FADD R114, R114, R125.reuse ;  /* 0x0000007d72727221 */ /* 0x100fe20000000000 */
[--C-:B------:R-:W-:Y:S01]  /*2130*/  FADD R113, R113, R125.reuse ;  /* 0x0000007d71717221 */ /* 0x100fe20000000000 */
[----:B------:R0:W-:Y:S01]  /*2140*/  STG.E desc[UR8][R4.64+0x3c0], R3 ;  /* 0x0003c00304007986 */ /* 0x0001e2000c101908 */
[--C-:B------:R-:W-:Y:S01]  /*2150*/  FADD R112, R112, R125.reuse ;  /* 0x0000007d70707221 */ /* 0x100fe20000000000 */
[--C-:B------:R-:W-:Y:S01]  /*2160*/  FADD R111, R111, R125.reuse ;  /* 0x0000007d6f6f7221 */ /* 0x100fe20000000000 */
[----:B------:R-:W-:Y:S01]  /*2170*/  FADD R110, R110, R125 ;  /* 0x0000007d6e6e7221 */ /* 0x000fe20000000000 */
[----:B------:R1:W-:Y:S01]  /*2180*/  STG.E desc[UR8][R4.64+0x780], R31 ;  /* 0x0007801f04007986 */ /* 0x0003e2000c101908 */
[----:B------:R-:W-:-:S02]  /*2190*/  FMNMX R29, RZ, R29, !PT ;  /* 0x0000001dff1d7209 */ /* 0x000fc40007800000 */
[----:B------:R-:W-:Y:S01]  /*21a0*/  FMNMX R133, RZ, R26, !PT ;  /* 0x0000001aff857209 */ /* 0x000fe20007800000 */
[----:B------:R-:W-:Y:S01]  /*21b0*/  STG.E desc[UR8][R4.64+0xc80], R25 ;  /* 0x000c801904007986 */ /* 0x000fe2000c101908 */
[----:B------:R-:W-:Y:S02]  /*21c0*/  FMNMX R49, RZ, R49, !PT ;  /* 0x00000031ff317209 */ /* 0x000fe40007800000 */
[----:B------:R-:W-:Y:S01]  /*21d0*/  FMNMX R47, RZ, R47, !PT ;  /* 0x0000002fff2f7209 */ /* 0x000fe20007800000 */
[----:B------:R-:W-:Y:S01]  /*21e0*/  STG.E desc[UR8][R4.64+0x1080], R27 ;  /* 0x0010801b04007986 */ /* 0x000fe2000c101908 */
[----:B0-----:R-:W-:Y:S02]  /*21f0*/  FMNMX R3, RZ, R20, !PT ;  /* 0x00000014ff037209 */ /* 0x001fe40007800000 */
[----:B------:R-:W-:Y:S01]  /*2200*/  FMNMX R45, RZ, R45, !PT ;  /* 0x0000002dff2d7209 */ /* 0x000fe20007800000 */
[----:B------:R-:W-:Y:S01]  /*2210*/  STG.E desc[UR8][R4.64+0xa40], R23 ;  /* 0x000a401704007986 */ /* 0x000fe2000c101908 */
[----:B-1----:R-:W-:-:S02]  /*2220*/  FMNMX R31, RZ, R134, !PT ;  /* 0x00000086ff1f7209 */ /* 0x002fc40007800000 */
[----:B------:R-:W-:Y:S01]  /*2230*/  FMNMX R43, RZ, R43, !PT ;  /* 0x0000002bff2b7209 */ /* 0x000fe20007800000 */
[----:B------:R0:W-:Y:S01]  /*2240*/  STG.E desc[UR8][R4.64+0x15c0], R3 ;  /* 0x0015c00304007986 */ /* 0x0001e2000c101908 */
[----:B------:R-:W-:Y:S02]  /*2250*/  FMNMX R41, RZ, R41, !PT ;  /* 0x00000029ff297209 */ /* 0x000fe40007800000 */
[----:B------:R-:W-:Y:S01]  /*2260*/  FMNMX R39, RZ, R39, !PT ;  /* 0x00000027ff277209 */ /* 0x000fe20007800000 */
[----:B------:R1:W-:Y:S01]  /*2270*/  STG.E desc[UR8][R4.64+0x1a40], R21 ;  /* 0x001a401504007986 */ /* 0x0003e2000c101908 */
[----:B------:R-:W-:Y:S02]  /*2280*/  FMNMX R37, RZ, R37, !PT ;  /* 0x00000025ff257209 */ /* 0x000fe40007800000 */
[----:B------:R-:W-:Y:S01]  /*2290*/  FMNMX R35, RZ, R35, !PT ;  /* 0x00000023ff237209 */ /* 0x000fe20007800000 */
[----:B------:R-:W-:Y:S01]  /*22a0*/  STG.E desc[UR8][R4.64+0x1c0], R19 ;  /* 0x0001c01304007986 */ /* 0x000fe2000c101908 */
[----:B------:R-:W-:-:S02]  /*22b0*/  FMNMX R63, RZ, R63, !PT ;  /* 0x0000003fff3f7209 */ /* 0x000fc40007800000 */
[----:B------:R-:W-:Y:S01]  /*22c0*/  FMNMX R61, RZ, R61, !PT ;  /* 0x0000003dff3d7209 */ /* 0x000fe20007800000 */
[----:B------:R-:W-:Y:S01]  /*22d0*/  STG.E desc[UR8][R4.64+0x5c0], R17 ;  /* 0x0005c01104007986 */ /* 0x000fe2000c101908 */
[----:B0-----:R-:W-:Y:S02]  /*22e0*/  FMNMX R3, RZ, R124, !PT ;  /* 0x0000007cff037209 */ /* 0x001fe40007800000 */
[----:B------:R-:W-:Y:S01]  /*22f0*/  FMNMX R59, RZ, R59, !PT ;  /* 0x0000003bff3b7209 */ /* 0x000fe20007800000 */
[----:B------:R0:W-:Y:S01]  /*2300*/  STG.E desc[UR8][R4.64+0x9c0], R15 ;  /* 0x0009c00f04007986 */ /* 0x0001e2000c101908 */
[----:B------:R-:W-:Y:S02]  /*2310*/  FMNMX R57, RZ, R57, !PT ;  /* 0x00000039ff397209 */ /* 0x000fe40007800000 */
[----:B------:R-:W-:Y:S01]  /*2320*/  FMNMX R55, RZ, R55, !PT ;  /* 0x00000037ff377209 */ /* 0x000fe20007800000 */
[----:B------:R-:W-:Y:S01]  /*2330*/  STG.E desc[UR8][R4.64+0xdc0], R13 ;  /* 0x000dc00d04007986 */ /* 0x000fe2000c101908 */
[----:B------:R-:W-:-:S02]  /*2340*/  FMNMX R53, RZ, R53, !PT ;  /* 0x00000035ff357209 */ /* 0x000fc40007800000 */
[----:B------:R-:W-:Y:S01]  /*2350*/  FMNMX R51, RZ, R51, !PT ;  /* 0x00000033ff337209 */ /* 0x000fe20007800000 */
[----:B------:R2:W-:Y:S01]  /*2360*/  STG.E desc[UR8][R4.64+0xfc0], R11 ;  /* 0x000fc00b04007986 */ /* 0x0005e2000c101908 */
[----:B------:R-:W-:Y:S02]  /*2370*/  FMNMX R79, RZ, R79, !PT ;  /* 0x0000004fff4f7209 */ /* 0x000fe40007800000 */
[----:B------:R-:W-:Y:S01]  /*2380*/  FMNMX R77, RZ, R77, !PT ;  /* 0x0000004dff4d7209 */ /* 0x000fe20007800000 */
[----:B------:R3:W-:Y:S01]  /*2390*/  STG.E desc[UR8][R4.64], R3 ;  /* 0x0000000304007986 */ /* 0x0007e2000c101908 */
[----:B------:R-:W-:Y:S02]  /*23a0*/  FMNMX R75, RZ, R75, !PT ;  /* 0x0000004bff4b7209 */ /* 0x000fe40007800000 */
[----:B------:R-:W-:Y:S01]  /*23b0*/  FMNMX R73, RZ, R73, !PT ;  /* 0x00000049ff497209 */ /* 0x000fe20007800000 */
[----:B------:R4:W-:Y:S01]  /*23c0*/  STG.E desc[UR8][R4.64+0x400], R7 ;  /* 0x0004000704007986 */ /* 0x0009e2000c101908 */
[----:B------:R-:W-:-:S02]  /*23d0*/  FMNMX R71, RZ, R71, !PT ;  /* 0x00000047ff477209 */ /* 0x000fc40007800000 */
[----:B------:R-:W-:Y:S01]  /*23e0*/  FMNMX R69, RZ, R69, !PT ;  /* 0x00000045ff457209 */ /* 0x000fe20007800000 */
[----:B------:R5:W-:Y:S01]  /*23f0*/  STG.E desc[UR8][R4.64+0x800], R9 ;  /* 0x0008000904007986 */ /* 0x000be2000c101908 */
[----:B------:R-:W-:Y:S02]  /*2400*/  FMNMX R67, RZ, R67, !PT ;  /* 0x00000043ff437209 */ /* 0x000fe40007800000 */
[----:B------:R-:W-:Y:S01]  /*2410*/  FMNMX R65, RZ, R65, !PT ;  /* 0x00000041ff417209 */ /* 0x000fe20007800000 */
[----:B------:R-:W-:Y:S01]  /*2420*/  STG.E desc[UR8][R4.64+0xb80], R29 ;  /* 0x000b801d04007986 */ /* 0x000fe2000c101908 */
[----:B------:R-:W-:Y:S02]  /*2430*/  FMNMX R93, RZ, R93, !PT ;  /* 0x0000005dff5d7209 */ /* 0x000fe40007800000 */
[----:B------:R-:W-:Y:S01]  /*2440*/  FMNMX R91, RZ, R91, !PT ;  /* 0x0000005bff5b7209 */ /* 0x000fe20007800000 */
[----:B------:R-:W-:Y:S01]  /*2450*/  STG.E desc[UR8][R4.64+0x1180], R133 ;  /* 0x0011808504007986 */ /* 0x000fe2000c101908 */
[----:B------:R-:W-:-:S02]  /*2460*/  FMNMX R89, RZ, R89, !PT ;  /* 0x00000059ff597209 */ /* 0x000fc40007800000 */
[----:B------:R-:W-:Y:S01]  /*2470*/  FMNMX R87, RZ, R87, !PT ;  /* 0x00000057ff577209 */ /* 0x000fe20007800000 */
[----:B------:R-:W-:Y:S01]  /*2480*/  STG.E desc[UR8][R4.64+0x1380], R135 ;  /* 0x0013808704007986 */ /* 0x000fe2000c101908 */
        /* <DEDUP_REMOVED lines=19> */
[----:B-1----:R-:W-:Y:S01]  /*25c0*/  FMNMX R21, RZ, R2, !PT ;  /* 0x00000002ff157209 */ /* 0x002fe20007800000 */
[----:B------:R-:W-:Y:S01]  /*25d0*/  STG.E desc[UR8][R4.64+0x1140], R41 ;  /* 0x0011402904007986 */ /* 0x000fe2000c101908 */
[----:B------:R-:W-:Y:S02]  /*25e0*/  FMNMX R23, RZ, R10, !PT ;  /* 0x0000000aff177209 */ /* 0x000fe40007800000 */
[----:B0-----:R-:W-:Y:S01]  /*25f0*/  FMNMX R15, RZ, R22, !PT ;  /* 0x00000016ff0f7209 */ /* 0x001fe20007800000 */
        /* <DEDUP_REMOVED lines=8> */
[----:B--2---:R-:W-:Y:S01]  /*2680*/  FMNMX R11, RZ, R118, !PT ;  /* 0x00000076ff0b7209 */ /* 0x004fe20007800000 */
[----:B------:R-:W-:Y:S01]  /*2690*/  STG.E desc[UR8][R4.64+0x300], R63 ;  /* 0x0003003f04007986 */ /* 0x000fe2000c101908 */
[----:B------:R-:W-:-:S02]  /*26a0*/  FMNMX R117, RZ, R117, !PT ;  /* 0x00000075ff757209 */ /* 0x000fc40007800000 */
[----:B------:R-:W-:Y:S01]  /*26b0*/  FMNMX R13, RZ, R116, !PT ;  /* 0x00000074ff0d7209 */ /* 0x000fe20007800000 */
[----:B------:R-:W-:Y:S01]  /*26c0*/  STG.E desc[UR8][R4.64+0x700], R61 ;  /* 0x0007003d04007986 */ /* 0x000fe2000c101908 */
[----:B------:R-:W-:Y:S02]  /*26d0*/  FMNMX R115, RZ, R115, !PT ;  /* 0x00000073ff737209 */ /* 0x000fe40007800000 */
[----:B---3--:R-:W-:Y:S01]  /*26e0*/  FMNMX R3, RZ, R114, !PT ;  /* 0x00000072ff037209 */ /* 0x008fe20007800000 */
[----:B------:R-:W-:Y:S01]  /*26f0*/  STG.E desc[UR8][R4.64+0xb00], R59 ;  /* 0x000b003b04007986 */ /* 0x000fe2000c101908 */
[----:B------:R-:W-:Y:S02]  /*2700*/  FMNMX R113, RZ, R113, !PT ;  /* 0x00000071ff717209 */ /* 0x000fe40007800000 */
[----:B----4-:R-:W-:Y:S01]  /*2710*/  FMNMX R7, RZ, R112, !PT ;  /* 0x00000070ff077209 */ /* 0x010fe20007800000 */
[----:B------:R-:W-:Y:S01]  /*2720*/  STG.E desc[UR8][R4.64+0xf00], R57 ;  /* 0x000f003904007986 */ /* 0x000fe2000c101908 */
[----:B------:R-:W-:-:S02]  /*2730*/  FMNMX R111, RZ, R111, !PT ;  /* 0x0000006fff6f7209 */ /* 0x000fc40007800000 */
[----:B-----5:R-:W-:Y:S01]  /*2740*/  FMNMX R9, RZ, R110, !PT ;  /* 0x0000006eff097209 */ /* 0x020fe20007800000 */
[----:B------:R-:W-:Y:S04]  /*2750*/  STG.E desc[UR8][R4.64+0x1300], R55 ;  /* 0x0013003704007986 */ /* 0x000fe8000c101908 */
        /* <DEDUP_REMOVED lines=43> */
[----:B------:R-:W-:Y:S01]  /*2a10*/  STG.E desc[UR8][R4.64+0x1c00], R9 ;  /* 0x001c000904007986 */ /* 0x000fe2000c101908 */
[----:B------:R-:W-:Y:S05]  /*2a20*/  EXIT ;  /* 0x000000000000794d */ /* 0x000fea0003800000 */
.L_x_2:
[----:B------:R-:W-:-:S00]  /*2a30*/  BRA `(.L_x_2) ;  /* 0xfffffffc00fc7947 */ /* 0x000fc0000383ffff */
[----:B------:R-:W-:-:S00]  /*2a40*/  NOP ;  /* 0x0000000000007918 */ /* 0x000fc00000000000 */
        /* <DEDUP_REMOVED lines=11> */
.L_x_3:


//--------------------- .nv.shared.my_kernel_kernel0 --------------------------
	.section	.nv.shared.my_kernel_kernel0,"aw",@nobits
	.sectionflags	@""
	.align	4
.nv.shared.my_kernel_kernel0:
	.zero		23616


//--------------------- .nv.shared.reserved.0     --------------------------
	.section	.nv.shared.reserved.0,"aw",@nobits
	.weak		__nv_reservedSMEM_offset_0_alias
	.size		__nv_reservedSMEM_offset_0_alias, 0, 64
	.other		__nv_reservedSMEM_offset_0_alias,@"STO_CUDA_RESERVED_SHARED STV_DEFAULT"
__nv_reservedSMEM_offset_0_alias:
	.zero		0
	.zero		64


//--------------------- .nv.constant0.my_kernel_kernel0 --------------------------
	.section	.nv.constant0.my_kernel_kernel0,"a",@progbits
	.sectionflags	@""
	.align	4
.nv.constant0.my_kernel_kernel0:
	.zero		928


//--------------------- SYMBOLS --------------------------

	.type		.nv.reservedSmem.offset0,@object
	.size		.nv.reservedSmem.offset0,0x4
	.type		.nv.reservedSmem.cap,@object
	.size		.nv.reservedSmem.cap,0x4
